//
// Generated by NVIDIA NVVM Compiler
//
// Compiler Build ID: CL-36424714
// Cuda compilation tools, release 13.0, V13.0.88
// Based on NVVM 20.0.0
//

.version 9.0
.target sm_100
.address_size 64

	// .globl	_Z10bruteForcef
.extern .func  (.param .b32 func_retval0) vprintf
(
	.param .b64 vprintf_param_0,
	.param .b64 vprintf_param_1
)
;
.func  (.param .align 16 .b8 func_retval0[16]) __internal_trig_reduction_slowpathd
(
	.param .b64 __internal_trig_reduction_slowpathd_param_0
)
;
.func  (.param .b64 func_retval0) __internal_accurate_pow
(
	.param .b64 __internal_accurate_pow_param_0,
	.param .b64 __internal_accurate_pow_param_1
)
;
.global .align 1 .b8 characterSet[36] = {48, 49, 50, 51, 52, 53, 54, 55, 56, 57, 97, 98, 99, 100, 101, 102, 103, 104, 105, 106, 107, 108, 109, 110, 111, 112, 113, 114, 115, 116, 117, 118, 119, 120, 121, 122};
.global .align 1 .u8 shouldStop;
.global .align 1 .b8 $str[52] = {83, 101, 99, 111, 110, 100, 115, 32, 112, 97, 115, 115, 101, 100, 58, 32, 32, 32, 32, 32, 32, 32, 32, 32, 32, 32, 32, 32, 32, 32, 32, 32, 32, 32, 32, 32, 32, 32, 32, 32, 32, 32, 32, 32, 32, 37, 46, 49, 53, 102, 10};
.global .align 1 .b8 $str$1[49] = {82, 111, 117, 103, 104, 32, 101, 115, 116, 105, 109, 97, 116, 101, 32, 102, 111, 114, 32, 115, 101, 101, 100, 115, 32, 99, 104, 101, 99, 107, 101, 100, 58, 32, 32, 32, 32, 32, 32, 32, 32, 32, 32, 32, 32, 37, 100, 10};
.global .align 1 .b8 $str$2[52] = {82, 111, 117, 103, 104, 32, 101, 115, 116, 105, 109, 97, 116, 101, 32, 102, 111, 114, 32, 116, 105, 109, 101, 32, 112, 101, 114, 32, 115, 101, 101, 100, 32, 105, 110, 32, 115, 101, 99, 111, 110, 100, 115, 58, 32, 37, 46, 49, 53, 102, 10};
.global .align 1 .b8 $str$3[49] = {83, 101, 101, 100, 58, 32, 32, 32, 32, 32, 32, 32, 32, 32, 32, 32, 32, 32, 32, 32, 32, 32, 32, 32, 32, 32, 32, 32, 32, 32, 32, 32, 32, 32, 32, 32, 32, 32, 32, 32, 32, 32, 32, 32, 32, 37, 115, 10};
.global .align 1 .b8 $str$4[50] = {72, 97, 115, 104, 58, 32, 32, 32, 32, 32, 32, 32, 32, 32, 32, 32, 32, 32, 32, 32, 32, 32, 32, 32, 32, 32, 32, 32, 32, 32, 32, 32, 32, 32, 32, 32, 32, 32, 32, 32, 32, 32, 32, 32, 32, 37, 108, 100, 10};
.global .align 1 .b8 $str$5[2] = {10};
.global .align 8 .b8 __cudart_i2opi_d[144] = {8, 93, 141, 31, 177, 95, 251, 107, 234, 146, 82, 138, 247, 57, 7, 61, 123, 241, 229, 235, 199, 186, 39, 117, 45, 234, 95, 158, 102, 63, 70, 79, 183, 9, 203, 39, 207, 126, 54, 109, 31, 109, 10, 90, 139, 17, 47, 239, 15, 152, 5, 222, 255, 151, 248, 31, 59, 40, 249, 189, 139, 95, 132, 156, 244, 57, 83, 131, 57, 214, 145, 57, 65, 126, 95, 180, 38, 112, 156, 233, 132, 68, 187, 46, 245, 53, 130, 232, 62, 167, 41, 177, 28, 235, 29, 254, 28, 146, 209, 9, 234, 46, 73, 6, 224, 210, 77, 66, 58, 110, 36, 183, 97, 197, 187, 222, 171, 99, 81, 254, 65, 144, 67, 60, 153, 149, 98, 219, 192, 221, 52, 245, 209, 87, 39, 252, 41, 21, 68, 78, 110, 131, 249, 162};
.global .align 16 .b8 __cudart_sin_cos_coeffs[128] = {70, 210, 176, 44, 241, 229, 90, 190, 146, 227, 172, 105, 227, 29, 199, 62, 161, 98, 219, 25, 160, 1, 42, 191, 24, 8, 17, 17, 17, 17, 129, 63, 84, 85, 85, 85, 85, 85, 197, 191, 0, 0, 0, 0, 0, 0, 0, 0, 0, 0, 0, 0, 0, 0, 0, 0, 100, 129, 253, 32, 131, 255, 168, 189, 40, 133, 239, 193, 167, 238, 33, 62, 217, 230, 6, 142, 79, 126, 146, 190, 233, 188, 221, 25, 160, 1, 250, 62, 71, 93, 193, 22, 108, 193, 86, 191, 81, 85, 85, 85, 85, 85, 165, 63, 0, 0, 0, 0, 0, 0, 224, 191, 0, 0, 0, 0, 0, 0, 240, 63};

.visible .entry _Z10bruteForcef(
	.param .f32 _Z10bruteForcef_param_0
)
{
	.local .align 16 .b8 	__local_depot0[160];
	.reg .b64 	%SP;
	.reg .b64 	%SPL;
	.reg .pred 	%p<245>;
	.reg .b16 	%rs<31>;
	.reg .b32 	%r<538>;
	.reg .b32 	%f<21>;
	.reg .b64 	%rd<293>;
	.reg .b64 	%fd<417>;

	mov.u64 	%SPL, __local_depot0;
	cvta.local.u64 	%SP, %SPL;
	add.u64 	%rd1, %SPL, 0;
	// begin inline asm
	mov.u64 	%rd66, %clock64;
	// end inline asm
	add.u64 	%rd3, %SPL, 0;
	add.u64 	%rd4, %SPL, 64;
	add.u64 	%rd5, %SPL, 96;
	mov.b32 	%r83, 1072693248;
	mov.b32 	%r518, 0;
	mov.b64 	%fd1, {%r518, %r83};
	mov.f64 	%fd94, 0d3FF8000000000000;
	{
	.reg .b32 %temp; 
	mov.b64 	{%temp, %r1}, %fd94;
	}
	mov.f64 	%fd95, 0d4000000000000000;
	{
	.reg .b32 %temp; 
	mov.b64 	{%temp, %r2}, %fd95;
	}
	mov.f64 	%fd96, 0d40F86A000A58ED04;
	{
	.reg .b32 %temp; 
	mov.b64 	{%temp, %r3}, %fd96;
	}
	mov.f64 	%fd97, 0d3FEFFFEB07583E67;
	{
	.reg .b32 %temp; 
	mov.b64 	{%temp, %r4}, %fd97;
	}
	mov.b32 	%r84, 1127219200;
	mov.b32 	%r85, -2147483648;
	mov.b64 	%fd2, {%r85, %r84};
	mov.u32 	%r87, %nctaid.x;
	mov.u64 	%rd72, characterSet;
	add.u64 	%rd76, %SP, 128;
$L__BB0_1:
	mov.u32 	%r88, %ctaid.x;
	mad.lo.s32 	%r89, %r518, %r87, %r88;
	mov.u32 	%r90, %ntid.x;
	mov.u32 	%r91, %tid.x;
	mad.lo.s32 	%r92, %r89, %r90, %r91;
	add.s32 	%r520, %r92, 1;
	setp.lt.s32 	%p26, %r520, 1;
	mov.b32 	%r519, 0;
	@%p26 bra 	$L__BB0_4;
	mov.b32 	%r521, 0;
$L__BB0_3:
	add.s32 	%r94, %r520, -1;
	mul.hi.u32 	%r95, %r94, 954437177;
	shr.u32 	%r520, %r95, 3;
	mul.lo.s32 	%r96, %r520, 36;
	sub.s32 	%r97, %r94, %r96;
	cvt.u64.u32 	%rd71, %r97;
	add.s64 	%rd73, %rd72, %rd71;
	ld.global.nc.u8 	%rs4, [%rd73];
	cvt.u16.u8 	%rs5, %rs4;
	add.s32 	%r519, %r521, 1;
	cvt.u64.u32 	%rd74, %r521;
	add.s64 	%rd75, %rd1, %rd74;
	st.local.u8 	[%rd75], %rs5;
	setp.lt.u32 	%p27, %r94, 36;
	mov.u32 	%r521, %r519;
	@%p27 bra 	$L__BB0_4;
	bra.uni 	$L__BB0_3;
$L__BB0_4:
	cvta.to.local.u64 	%rd271, %rd76;
	setp.eq.s32 	%p28, %r519, 0;
	@%p28 bra 	$L__BB0_12;
	and.b32  	%r8, %r519, 3;
	setp.lt.u32 	%p29, %r519, 4;
	mov.b32 	%r522, 0;
	@%p29 bra 	$L__BB0_8;
	add.s64 	%rd269, %rd271, 2;
	and.b32  	%r522, %r519, -4;
	neg.s32 	%r524, %r522;
	add.s32 	%r523, %r519, -1;
$L__BB0_7:
	cvt.s64.s32 	%rd77, %r523;
	add.s64 	%rd78, %rd1, %rd77;
	ld.local.u8 	%rs6, [%rd78];
	ld.local.u8 	%rs7, [%rd78+-1];
	st.local.v2.u8 	[%rd269+-2], {%rs6, %rs7};
	ld.local.u8 	%rs8, [%rd78+-2];
	ld.local.u8 	%rs9, [%rd78+-3];
	st.local.v2.u8 	[%rd269], {%rs8, %rs9};
	add.s32 	%r524, %r524, 4;
	add.s64 	%rd269, %rd269, 4;
	add.s32 	%r523, %r523, -4;
	setp.eq.s32 	%p30, %r524, 0;
	@%p30 bra 	$L__BB0_8;
	bra.uni 	$L__BB0_7;
$L__BB0_8:
	setp.eq.s32 	%p31, %r8, 0;
	@%p31 bra 	$L__BB0_12;
	not.b32 	%r99, %r522;
	add.s32 	%r100, %r519, %r99;
	cvt.s64.s32 	%rd79, %r100;
	add.s64 	%rd8, %rd1, %rd79;
	ld.local.u8 	%rs10, [%rd8];
	cvt.u64.u32 	%rd80, %r522;
	add.s64 	%rd9, %rd271, %rd80;
	st.local.u8 	[%rd9], %rs10;
	setp.eq.s32 	%p32, %r8, 1;
	@%p32 bra 	$L__BB0_12;
	ld.local.u8 	%rs11, [%rd8+-1];
	st.local.u8 	[%rd9+1], %rs11;
	setp.eq.s32 	%p33, %r8, 2;
	@%p33 bra 	$L__BB0_12;
	ld.local.u8 	%rs12, [%rd8+-2];
	st.local.u8 	[%rd9+2], %rs12;
$L__BB0_12:
	setp.lt.u32 	%p34, %r519, 14;
	@%p34 bra 	$L__BB0_13;
	bra.uni 	$L__BB0_27;
$L__BB0_13:
	cvt.u64.u32 	%rd81, %r519;
	add.s64 	%rd12, %rd271, %rd81;
	mov.b16 	%rs13, 48;
	st.local.u8 	[%rd12], %rs13;
	setp.eq.s32 	%p35, %r519, 13;
	@%p35 bra 	$L__BB0_27;
	mov.b16 	%rs14, 48;
	st.local.u8 	[%rd12+1], %rs14;
	setp.eq.s32 	%p36, %r519, 12;
	@%p36 bra 	$L__BB0_27;
	mov.b16 	%rs15, 48;
	st.local.u8 	[%rd12+2], %rs15;
	setp.eq.s32 	%p37, %r519, 11;
	@%p37 bra 	$L__BB0_27;
	mov.b16 	%rs16, 48;
	st.local.u8 	[%rd12+3], %rs16;
	setp.eq.s32 	%p38, %r519, 10;
	@%p38 bra 	$L__BB0_27;
	mov.b16 	%rs17, 48;
	st.local.u8 	[%rd12+4], %rs17;
	setp.eq.s32 	%p39, %r519, 9;
	@%p39 bra 	$L__BB0_27;
	mov.b16 	%rs18, 48;
	st.local.u8 	[%rd12+5], %rs18;
	setp.eq.s32 	%p40, %r519, 8;
	@%p40 bra 	$L__BB0_27;
	mov.b16 	%rs19, 48;
	st.local.u8 	[%rd12+6], %rs19;
	setp.eq.s32 	%p41, %r519, 7;
	@%p41 bra 	$L__BB0_27;
	mov.b16 	%rs20, 48;
	st.local.u8 	[%rd12+7], %rs20;
	setp.eq.s32 	%p42, %r519, 6;
	@%p42 bra 	$L__BB0_27;
	mov.b16 	%rs21, 48;
	st.local.u8 	[%rd12+8], %rs21;
	setp.eq.s32 	%p43, %r519, 5;
	@%p43 bra 	$L__BB0_27;
	mov.b16 	%rs22, 48;
	st.local.u8 	[%rd12+9], %rs22;
	setp.eq.s32 	%p44, %r519, 4;
	@%p44 bra 	$L__BB0_27;
	mov.b16 	%rs23, 48;
	st.local.u8 	[%rd12+10], %rs23;
	setp.eq.s32 	%p45, %r519, 3;
	@%p45 bra 	$L__BB0_27;
	mov.b16 	%rs24, 48;
	st.local.u8 	[%rd12+11], %rs24;
	setp.eq.s32 	%p46, %r519, 2;
	@%p46 bra 	$L__BB0_27;
	mov.b16 	%rs25, 48;
	st.local.u8 	[%rd12+12], %rs25;
	setp.eq.s32 	%p47, %r519, 1;
	@%p47 bra 	$L__BB0_27;
	mov.b16 	%rs26, 48;
	st.local.u8 	[%rd12+13], %rs26;
$L__BB0_27:
	mov.b16 	%rs27, 0;
	st.local.u8 	[%rd271+14], %rs27;
	ld.local.u8 	%rs30, [%rd271];
	setp.eq.s16 	%p48, %rs30, 0;
	mov.b64 	%rd272, 5381;
	@%p48 bra 	$L__BB0_30;
	mov.b64 	%rd272, 5381;
$L__BB0_29:
	add.s64 	%rd15, %rd271, 1;
	shl.b64 	%rd84, %rd272, 5;
	add.s64 	%rd85, %rd84, %rd272;
	cvt.u64.u16 	%rd86, %rs30;
	cvt.s64.s8 	%rd87, %rd86;
	add.s64 	%rd272, %rd85, %rd87;
	ld.local.u8 	%rs30, [%rd271+1];
	setp.ne.s16 	%p49, %rs30, 0;
	mov.u64 	%rd271, %rd15;
	@%p49 bra 	$L__BB0_29;
$L__BB0_30:
	and.b64  	%rd88, %rd272, 4294967295;
	mov.f64 	%fd99, 0d4006666666666666;
	mov.f64 	%fd100, 0d3FF0000000000000;
	st.local.v2.f64 	[%rd3], {%fd100, %fd99};
	mov.f64 	%fd101, 0d3FF4000000000000;
	mov.f64 	%fd102, 0d400A666666666666;
	st.local.v2.f64 	[%rd3+16], {%fd102, %fd101};
	mov.f64 	%fd103, 0d4003333333333333;
	mov.f64 	%fd104, 0d4000000000000000;
	st.local.v2.f64 	[%rd3+32], {%fd104, %fd103};
	mov.f64 	%fd105, 0d4001333333333333;
	mov.f64 	%fd106, 0d3FF8000000000000;
	st.local.v2.f64 	[%rd3+48], {%fd106, %fd105};
	mov.b32 	%r101, 3;
	mov.b32 	%r102, 2;
	mov.b32 	%r103, 1;
	mov.b32 	%r104, 0;
	st.local.v4.u32 	[%rd4], {%r104, %r103, %r102, %r101};
	mov.b32 	%r105, 7;
	mov.b32 	%r106, 6;
	mov.b32 	%r107, 5;
	mov.b32 	%r108, 4;
	st.local.v4.u32 	[%rd4+16], {%r108, %r107, %r106, %r105};
	mad.lo.s64 	%rd89, %rd88, 6364136223846793005, -8330585842245805678;
	mad.lo.s64 	%rd276, %rd88, 7520897724310334953, -675965370631573687;
	shr.u64 	%rd90, %rd89, 45;
	shr.u64 	%rd91, %rd89, 27;
	cvt.u32.u64 	%r109, %rd91;
	cvt.u32.u64 	%r110, %rd90;
	xor.b32  	%r111, %r110, %r109;
	shr.u64 	%rd92, %rd89, 59;
	cvt.u32.u64 	%r112, %rd92;
	shf.r.wrap.b32 	%r21, %r111, %r111, %r112;
	setp.eq.s32 	%p50, %r111, 0;
	mov.f64 	%fd391, 0d3FC99999A0000000;
	mov.u64 	%rd273, %rd276;
	@%p50 bra 	$L__BB0_32;
	mad.lo.s64 	%rd273, %rd276, 6364136223846793005, 2885390081777926815;
	shr.u64 	%rd93, %rd276, 45;
	shr.u64 	%rd94, %rd276, 27;
	cvt.u32.u64 	%r113, %rd94;
	cvt.u32.u64 	%r114, %rd93;
	xor.b32  	%r115, %r114, %r113;
	shr.u64 	%rd95, %rd276, 59;
	cvt.u32.u64 	%r116, %rd95;
	shf.r.wrap.b32 	%r117, %r115, %r115, %r116;
	or.b32  	%r118, %r117, -2147483647;
	cvt.rn.f64.u32 	%fd107, %r118;
	clz.b32 	%r119, %r21;
	shl.b32 	%r120, %r119, 20;
	sub.s32 	%r121, 1039138816, %r120;
	mov.b32 	%r122, 0;
	mov.b64 	%fd108, {%r122, %r121};
	mul.rn.f64 	%fd109, %fd107, %fd108;
	mul.rn.f64 	%fd110, %fd109, %fd1;
	mul.rn.f64 	%fd111, %fd110, %fd1;
	mul.rn.f64 	%fd112, %fd111, %fd1;
	cvt.rn.f32.f64 	%f3, %fd112;
	cvt.f64.f32 	%fd113, %f3;
	fma.rn.f64 	%fd391, %fd113, 0d3FE99999A0000000, 0d3FC99999A0000000;
$L__BB0_32:
	mad.lo.s64 	%rd96, %rd273, 7520897724310334953, -8330585842245805678;
	mad.lo.s64 	%rd97, %rd273, 793875393913628917, -675965370631573687;
	shr.u64 	%rd98, %rd96, 45;
	shr.u64 	%rd99, %rd96, 27;
	and.b64  	%rd100, %rd99, 4294967295;
	setp.eq.s64 	%p51, %rd98, %rd100;
	mad.lo.s64 	%rd101, %rd273, -338549647893938671, -7412313549763278476;
	selp.b64 	%rd102, %rd97, %rd101, %p51;
	mad.lo.s64 	%rd274, %rd102, 6364136223846793005, 2885390081777926815;
	shr.u64 	%rd103, %rd102, 45;
	shr.u64 	%rd104, %rd102, 27;
	cvt.u32.u64 	%r123, %rd104;
	cvt.u32.u64 	%r124, %rd103;
	xor.b32  	%r125, %r124, %r123;
	shr.u64 	%rd105, %rd102, 59;
	cvt.u32.u64 	%r126, %rd105;
	shf.r.wrap.b32 	%r22, %r125, %r125, %r126;
	setp.eq.s32 	%p52, %r125, 0;
	mov.f64 	%fd392, 0d40051EB851EB851F;
	@%p52 bra 	$L__BB0_34;
	mad.lo.s64 	%rd22, %rd274, 6364136223846793005, 2885390081777926815;
	shr.u64 	%rd106, %rd274, 45;
	shr.u64 	%rd107, %rd274, 27;
	cvt.u32.u64 	%r127, %rd107;
	cvt.u32.u64 	%r128, %rd106;
	xor.b32  	%r129, %r128, %r127;
	shr.u64 	%rd108, %rd274, 59;
	cvt.u32.u64 	%r130, %rd108;
	shf.r.wrap.b32 	%r131, %r129, %r129, %r130;
	or.b32  	%r132, %r131, -2147483647;
	cvt.rn.f64.u32 	%fd115, %r132;
	clz.b32 	%r133, %r22;
	shl.b32 	%r134, %r133, 20;
	sub.s32 	%r135, 1039138816, %r134;
	mov.b32 	%r136, 0;
	mov.b64 	%fd116, {%r136, %r135};
	mul.rn.f64 	%fd117, %fd115, %fd116;
	mul.rn.f64 	%fd118, %fd117, %fd1;
	mul.rn.f64 	%fd119, %fd118, %fd1;
	mul.rn.f64 	%fd120, %fd119, %fd1;
	cvt.rn.f32.f64 	%f4, %fd120;
	cvt.f64.f32 	%fd121, %f4;
	add.f64 	%fd122, %fd121, 0d3FE0000000000000;
	mul.f64 	%fd392, %fd122, 0d40151EB851EB851F;
	mov.u64 	%rd274, %rd22;
$L__BB0_34:
	and.b32  	%r23, %r1, 2146435072;
	{
	.reg .b32 %temp; 
	mov.b64 	{%temp, %r24}, %fd391;
	}
	abs.f64 	%fd7, %fd391;
	setp.neu.f64 	%p53, %fd391, 0d0000000000000000;
	@%p53 bra 	$L__BB0_36;
	setp.lt.s32 	%p55, %r1, 0;
	setp.eq.s32 	%p56, %r23, 1073741824;
	selp.b32 	%r137, %r24, 0, %p56;
	or.b32  	%r138, %r137, 2146435072;
	selp.b32 	%r139, %r138, %r137, %p55;
	mov.b32 	%r140, 0;
	mov.b64 	%fd394, {%r140, %r139};
	bra.uni 	$L__BB0_37;
$L__BB0_36:
	setp.lt.s32 	%p54, %r24, 0;
	{ // callseq 0, 0
	.param .b64 param0;
	st.param.f64 	[param0], %fd7;
	.param .b64 param1;
	st.param.f64 	[param1], 0d3FF8000000000000;
	.param .b64 retval0;
	call.uni (retval0), 
	__internal_accurate_pow, 
	(
	param0, 
	param1
	);
	ld.param.f64 	%fd123, [retval0];
	} // callseq 0
	selp.f64 	%fd394, 0dFFF8000000000000, %fd123, %p54;
$L__BB0_37:
	add.f64 	%fd125, %fd391, 0d3FF8000000000000;
	{
	.reg .b32 %temp; 
	mov.b64 	{%temp, %r141}, %fd125;
	}
	and.b32  	%r142, %r141, 2146435072;
	setp.ne.s32 	%p57, %r142, 2146435072;
	@%p57 bra 	$L__BB0_42;
	setp.num.f64 	%p58, %fd391, %fd391;
	@%p58 bra 	$L__BB0_40;
	mov.f64 	%fd126, 0d3FF8000000000000;
	add.rn.f64 	%fd394, %fd391, %fd126;
	bra.uni 	$L__BB0_42;
$L__BB0_40:
	setp.neu.f64 	%p59, %fd7, 0d7FF0000000000000;
	@%p59 bra 	$L__BB0_42;
	setp.lt.s32 	%p60, %r24, 0;
	setp.eq.s32 	%p61, %r23, 1073741824;
	and.b32  	%r144, %r1, 2147483647;
	setp.ne.s32 	%p62, %r144, 1071644672;
	setp.lt.s32 	%p63, %r1, 0;
	selp.b32 	%r145, 0, 2146435072, %p63;
	or.b32  	%r146, %r145, -2147483648;
	selp.b32 	%r147, %r146, %r145, %p62;
	selp.b32 	%r148, %r147, %r145, %p61;
	selp.b32 	%r149, %r148, %r145, %p60;
	mov.b32 	%r150, 0;
	mov.b64 	%fd394, {%r150, %r149};
$L__BB0_42:
	setp.eq.f64 	%p64, %fd391, 0d3FF0000000000000;
	fma.rn.f64 	%fd128, %fd394, 0d4010000000000000, 0d3FF0000000000000;
	selp.f64 	%fd129, 0d4014000000000000, %fd128, %p64;
	mul.f64 	%fd14, %fd392, %fd129;
	mad.lo.s64 	%rd275, %rd274, 6364136223846793005, 2885390081777926815;
	shr.u64 	%rd109, %rd274, 45;
	shr.u64 	%rd110, %rd274, 27;
	cvt.u32.u64 	%r151, %rd110;
	cvt.u32.u64 	%r152, %rd109;
	xor.b32  	%r153, %r152, %r151;
	shr.u64 	%rd111, %rd274, 59;
	cvt.u32.u64 	%r154, %rd111;
	shf.r.wrap.b32 	%r25, %r153, %r153, %r154;
	setp.eq.s32 	%p65, %r153, 0;
	mov.f64 	%fd395, 0dBFE0000000000000;
	@%p65 bra 	$L__BB0_44;
	mad.lo.s64 	%rd25, %rd275, 6364136223846793005, 2885390081777926815;
	shr.u64 	%rd112, %rd275, 45;
	shr.u64 	%rd113, %rd275, 27;
	cvt.u32.u64 	%r155, %rd113;
	cvt.u32.u64 	%r156, %rd112;
	xor.b32  	%r157, %r156, %r155;
	shr.u64 	%rd114, %rd275, 59;
	cvt.u32.u64 	%r158, %rd114;
	shf.r.wrap.b32 	%r159, %r157, %r157, %r158;
	or.b32  	%r160, %r159, -2147483647;
	cvt.rn.f64.u32 	%fd130, %r160;
	clz.b32 	%r161, %r25;
	shl.b32 	%r162, %r161, 20;
	sub.s32 	%r163, 1039138816, %r162;
	mov.b32 	%r164, 0;
	mov.b64 	%fd131, {%r164, %r163};
	mul.rn.f64 	%fd132, %fd130, %fd131;
	mul.rn.f64 	%fd133, %fd132, %fd1;
	mul.rn.f64 	%fd134, %fd133, %fd1;
	mul.rn.f64 	%fd135, %fd134, %fd1;
	cvt.rn.f32.f64 	%f5, %fd135;
	cvt.f64.f32 	%fd136, %f5;
	fma.rn.f64 	%fd395, %fd136, 0d4004000000000000, 0dBFE0000000000000;
	mov.u64 	%rd275, %rd25;
$L__BB0_44:
	setp.lt.s32 	%p66, %r2, 0;
	mul.f64 	%fd137, %fd395, 0d3FEF5C28F5C28F5C;
	{
	.reg .b32 %temp; 
	mov.b64 	{%temp, %r26}, %fd137;
	}
	shr.u32 	%r165, %r26, 20;
	and.b32  	%r166, %r165, 2047;
	add.s32 	%r167, %r166, -1012;
	mov.b64 	%rd115, %fd137;
	shl.b64 	%rd116, %rd115, %r167;
	setp.eq.s64 	%p67, %rd116, -9223372036854775808;
	{ // callseq 1, 0
	.param .b64 param0;
	st.param.f64 	[param0], 0d4000000000000000;
	.param .b64 param1;
	st.param.f64 	[param1], %fd137;
	.param .b64 retval0;
	call.uni (retval0), 
	__internal_accurate_pow, 
	(
	param0, 
	param1
	);
	ld.param.f64 	%fd138, [retval0];
	} // callseq 1
	neg.f64 	%fd140, %fd138;
	selp.f64 	%fd141, %fd140, %fd138, %p67;
	selp.f64 	%fd142, %fd141, %fd138, %p66;
	cvt.rzi.f64.f64 	%fd143, %fd137;
	setp.neu.f64 	%p68, %fd137, %fd143;
	selp.f64 	%fd145, 0dFFF8000000000000, %fd142, %p68;
	selp.f64 	%fd396, %fd145, %fd142, %p66;
	add.f64 	%fd146, %fd137, 0d4000000000000000;
	{
	.reg .b32 %temp; 
	mov.b64 	{%temp, %r168}, %fd146;
	}
	and.b32  	%r169, %r168, 2146435072;
	setp.ne.s32 	%p69, %r169, 2146435072;
	@%p69 bra 	$L__BB0_49;
	setp.num.f64 	%p70, %fd137, %fd137;
	@%p70 bra 	$L__BB0_47;
	mov.f64 	%fd148, 0d4000000000000000;
	add.rn.f64 	%fd396, %fd148, %fd137;
	bra.uni 	$L__BB0_49;
$L__BB0_47:
	abs.f64 	%fd147, %fd137;
	setp.neu.f64 	%p71, %fd147, 0d7FF0000000000000;
	@%p71 bra 	$L__BB0_49;
	setp.lt.s32 	%p72, %r26, 0;
	selp.b32 	%r170, 0, 2146435072, %p72;
	mov.b32 	%r171, 0;
	mov.b64 	%fd396, {%r171, %r170};
$L__BB0_49:
	add.f64 	%fd22, %fd396, 0d3FF0000000000000;
	shl.b32 	%r172, %r21, 2;
	cvt.u64.u32 	%rd118, %r172;
	and.b64  	%rd119, %rd118, 28;
	add.s64 	%rd120, %rd4, %rd119;
	ld.local.u32 	%r173, [%rd120];
	st.local.u32 	[%rd4+28], %r173;
	mov.b32 	%r174, 7;
	st.local.u32 	[%rd120], %r174;
$L__BB0_50:
	mad.lo.s64 	%rd277, %rd276, 6364136223846793005, 2885390081777926815;
	shr.u64 	%rd121, %rd276, 45;
	shr.u64 	%rd122, %rd276, 27;
	cvt.u32.u64 	%r175, %rd122;
	cvt.u32.u64 	%r176, %rd121;
	xor.b32  	%r177, %r176, %r175;
	shr.u64 	%rd123, %rd276, 59;
	cvt.u32.u64 	%r178, %rd123;
	shf.r.wrap.b32 	%r27, %r177, %r177, %r178;
	setp.lt.u32 	%p73, %r27, 4;
	mov.u64 	%rd276, %rd277;
	@%p73 bra 	$L__BB0_50;
	mul.hi.u32 	%r179, %r27, 613566757;
	sub.s32 	%r180, %r27, %r179;
	shr.u32 	%r181, %r180, 1;
	add.s32 	%r182, %r181, %r179;
	shr.u32 	%r183, %r182, 2;
	mul.lo.s32 	%r184, %r183, 7;
	sub.s32 	%r185, %r27, %r184;
	ld.local.u32 	%r186, [%rd4+24];
	mul.wide.u32 	%rd124, %r185, 4;
	add.s64 	%rd125, %rd4, %rd124;
	ld.local.u32 	%r187, [%rd125];
	st.local.u32 	[%rd4+24], %r187;
	st.local.u32 	[%rd125], %r186;
$L__BB0_52:
	mad.lo.s64 	%rd278, %rd277, 6364136223846793005, 2885390081777926815;
	shr.u64 	%rd126, %rd277, 45;
	shr.u64 	%rd127, %rd277, 27;
	cvt.u32.u64 	%r188, %rd127;
	cvt.u32.u64 	%r189, %rd126;
	xor.b32  	%r190, %r189, %r188;
	shr.u64 	%rd128, %rd277, 59;
	cvt.u32.u64 	%r191, %rd128;
	shf.r.wrap.b32 	%r28, %r190, %r190, %r191;
	setp.lt.u32 	%p74, %r28, 4;
	mov.u64 	%rd277, %rd278;
	@%p74 bra 	$L__BB0_52;
	mul.hi.u32 	%r192, %r28, -1431655765;
	shr.u32 	%r193, %r192, 2;
	mul.lo.s32 	%r194, %r193, 6;
	sub.s32 	%r195, %r28, %r194;
	ld.local.u32 	%r196, [%rd4+20];
	mul.wide.u32 	%rd129, %r195, 4;
	add.s64 	%rd130, %rd4, %rd129;
	ld.local.u32 	%r197, [%rd130];
	st.local.u32 	[%rd4+20], %r197;
	st.local.u32 	[%rd130], %r196;
$L__BB0_54:
	mov.u64 	%rd31, %rd278;
	mad.lo.s64 	%rd278, %rd31, 6364136223846793005, 2885390081777926815;
	shr.u64 	%rd131, %rd31, 45;
	shr.u64 	%rd132, %rd31, 27;
	cvt.u32.u64 	%r198, %rd132;
	cvt.u32.u64 	%r199, %rd131;
	xor.b32  	%r29, %r199, %r198;
	setp.eq.s32 	%p75, %r29, 0;
	@%p75 bra 	$L__BB0_54;
	shr.u64 	%rd133, %rd31, 59;
	cvt.u32.u64 	%r200, %rd133;
	shf.r.wrap.b32 	%r201, %r29, %r29, %r200;
	mul.hi.u32 	%r202, %r201, -858993459;
	shr.u32 	%r203, %r202, 2;
	mul.lo.s32 	%r204, %r203, 5;
	sub.s32 	%r205, %r201, %r204;
	ld.local.u32 	%r206, [%rd4+16];
	mul.wide.u32 	%rd134, %r205, 4;
	add.s64 	%rd135, %rd4, %rd134;
	ld.local.u32 	%r207, [%rd135];
	st.local.u32 	[%rd4+16], %r207;
	st.local.u32 	[%rd135], %r206;
	shr.u64 	%rd136, %rd278, 45;
	shr.u64 	%rd137, %rd278, 27;
	cvt.u32.u64 	%r208, %rd137;
	cvt.u32.u64 	%r209, %rd136;
	xor.b32  	%r210, %r209, %r208;
	shr.u64 	%rd138, %rd278, 59;
	cvt.u32.u64 	%r211, %rd138;
	shf.r.wrap.b32 	%r212, %r210, %r210, %r211;
	mad.lo.s64 	%rd279, %rd278, 6364136223846793005, 2885390081777926815;
	ld.local.u32 	%r213, [%rd4+12];
	shl.b32 	%r214, %r212, 2;
	cvt.u64.u32 	%rd139, %r214;
	and.b64  	%rd140, %rd139, 12;
	add.s64 	%rd141, %rd4, %rd140;
	ld.local.u32 	%r215, [%rd141];
	st.local.u32 	[%rd4+12], %r215;
	st.local.u32 	[%rd141], %r213;
$L__BB0_56:
	mov.u64 	%rd34, %rd279;
	mad.lo.s64 	%rd279, %rd34, 6364136223846793005, 2885390081777926815;
	shr.u64 	%rd142, %rd34, 45;
	shr.u64 	%rd143, %rd34, 27;
	cvt.u32.u64 	%r216, %rd143;
	cvt.u32.u64 	%r217, %rd142;
	xor.b32  	%r30, %r217, %r216;
	setp.eq.s32 	%p76, %r30, 0;
	@%p76 bra 	$L__BB0_56;
	shr.u64 	%rd144, %rd34, 59;
	cvt.u32.u64 	%r218, %rd144;
	shf.r.wrap.b32 	%r219, %r30, %r30, %r218;
	mul.hi.u32 	%r220, %r219, -1431655765;
	shr.u32 	%r221, %r220, 1;
	mul.lo.s32 	%r222, %r221, 3;
	sub.s32 	%r223, %r219, %r222;
	ld.local.u32 	%r224, [%rd4+8];
	mul.wide.u32 	%rd145, %r223, 4;
	add.s64 	%rd146, %rd4, %rd145;
	ld.local.u32 	%r225, [%rd146];
	st.local.u32 	[%rd4+8], %r225;
	st.local.u32 	[%rd146], %r224;
	shr.u64 	%rd147, %rd279, 45;
	shr.u64 	%rd148, %rd279, 27;
	cvt.u32.u64 	%r226, %rd148;
	cvt.u32.u64 	%r227, %rd147;
	xor.b32  	%r228, %r227, %r226;
	shr.u64 	%rd149, %rd279, 59;
	cvt.u32.u64 	%r229, %rd149;
	shf.r.wrap.b32 	%r230, %r228, %r228, %r229;
	ld.local.u32 	%r231, [%rd4+4];
	shl.b32 	%r232, %r230, 2;
	cvt.u64.u32 	%rd150, %r232;
	and.b64  	%rd151, %rd150, 4;
	add.s64 	%rd152, %rd4, %rd151;
	ld.local.u32 	%r233, [%rd152];
	st.local.u32 	[%rd4+4], %r233;
	st.local.u32 	[%rd152], %r231;
	mad.lo.s64 	%rd283, %rd275, 6364136223846793005, 2885390081777926815;
	shr.u64 	%rd153, %rd275, 45;
	shr.u64 	%rd154, %rd275, 27;
	cvt.u32.u64 	%r234, %rd154;
	cvt.u32.u64 	%r235, %rd153;
	xor.b32  	%r236, %r235, %r234;
	shr.u64 	%rd155, %rd275, 59;
	cvt.u32.u64 	%r237, %rd155;
	shf.r.wrap.b32 	%r31, %r236, %r236, %r237;
	setp.eq.s32 	%p77, %r236, 0;
	mov.f64 	%fd397, 0d0000000000000000;
	@%p77 bra 	$L__BB0_59;
	mad.lo.s64 	%rd37, %rd283, 6364136223846793005, 2885390081777926815;
	shr.u64 	%rd156, %rd283, 45;
	shr.u64 	%rd157, %rd283, 27;
	cvt.u32.u64 	%r238, %rd157;
	cvt.u32.u64 	%r239, %rd156;
	xor.b32  	%r240, %r239, %r238;
	shr.u64 	%rd158, %rd283, 59;
	cvt.u32.u64 	%r241, %rd158;
	shf.r.wrap.b32 	%r242, %r240, %r240, %r241;
	or.b32  	%r243, %r242, -2147483647;
	cvt.rn.f64.u32 	%fd150, %r243;
	clz.b32 	%r244, %r31;
	shl.b32 	%r245, %r244, 20;
	sub.s32 	%r246, 1039138816, %r245;
	mov.b32 	%r247, 0;
	mov.b64 	%fd151, {%r247, %r246};
	mul.rn.f64 	%fd152, %fd150, %fd151;
	mul.rn.f64 	%fd153, %fd152, %fd1;
	mul.rn.f64 	%fd154, %fd153, %fd1;
	mul.rn.f64 	%fd155, %fd154, %fd1;
	cvt.rn.f32.f64 	%f6, %fd155;
	cvt.f64.f32 	%fd397, %f6;
	mov.u64 	%rd283, %rd37;
$L__BB0_59:
	setp.geu.f64 	%p78, %fd397, %fd391;
	@%p78 bra 	$L__BB0_86;
	ld.local.u32 	%r248, [%rd4];
	setp.ne.s32 	%p81, %r248, 2;
	mov.b64 	%rd281, 0;
	mov.pred 	%p80, 0;
	mov.pred 	%p229, -1;
	mov.pred 	%p230, %p80;
	mov.pred 	%p231, %p80;
	mov.pred 	%p232, %p80;
	mov.pred 	%p233, %p80;
	mov.pred 	%p234, %p80;
	mov.pred 	%p235, %p80;
	@%p81 bra 	$L__BB0_69;
$L__BB0_61:
	@%p229 bra 	$L__BB0_62;
	bra.uni 	$L__BB0_76;
$L__BB0_62:
	shl.b64 	%rd167, %rd281, 2;
	add.s64 	%rd40, %rd4, %rd167;
	ld.local.u32 	%r256, [%rd40+4];
	st.local.u32 	[%rd40], %r256;
	@%p234 bra 	$L__BB0_76;
	ld.local.u32 	%r257, [%rd40+8];
	st.local.u32 	[%rd40+4], %r257;
	@%p230 bra 	$L__BB0_76;
	ld.local.u32 	%r258, [%rd40+12];
	st.local.u32 	[%rd40+8], %r258;
	@%p231 bra 	$L__BB0_76;
	ld.local.u32 	%r259, [%rd40+16];
	st.local.u32 	[%rd40+12], %r259;
	@%p232 bra 	$L__BB0_76;
	ld.local.u32 	%r260, [%rd40+20];
	st.local.u32 	[%rd40+16], %r260;
	@%p233 bra 	$L__BB0_76;
	ld.local.u32 	%r261, [%rd40+24];
	st.local.u32 	[%rd40+20], %r261;
	@%p235 bra 	$L__BB0_76;
	ld.local.u32 	%r262, [%rd40+28];
	st.local.u32 	[%rd40+24], %r262;
	bra.uni 	$L__BB0_76;
$L__BB0_69:
	ld.local.u32 	%r249, [%rd4+4];
	setp.eq.s32 	%p84, %r249, 2;
	mov.b64 	%rd281, 1;
	mov.pred 	%p229, -1;
	mov.pred 	%p230, %p80;
	mov.pred 	%p231, %p80;
	mov.pred 	%p232, %p80;
	mov.pred 	%p233, %p80;
	mov.pred 	%p234, %p80;
	mov.pred 	%p235, %p229;
	@%p84 bra 	$L__BB0_61;
	ld.local.u32 	%r250, [%rd4+8];
	setp.eq.s32 	%p87, %r250, 2;
	mov.b64 	%rd281, 2;
	mov.pred 	%p229, -1;
	mov.pred 	%p230, %p80;
	mov.pred 	%p231, %p80;
	mov.pred 	%p232, %p80;
	mov.pred 	%p233, %p229;
	mov.pred 	%p234, %p80;
	mov.pred 	%p235, %p80;
	@%p87 bra 	$L__BB0_61;
	ld.local.u32 	%r251, [%rd4+12];
	setp.eq.s32 	%p90, %r251, 2;
	mov.b64 	%rd281, 3;
	mov.pred 	%p229, -1;
	mov.pred 	%p230, %p80;
	mov.pred 	%p231, %p80;
	mov.pred 	%p232, %p229;
	mov.pred 	%p233, %p80;
	mov.pred 	%p234, %p80;
	mov.pred 	%p235, %p80;
	@%p90 bra 	$L__BB0_61;
	ld.local.u32 	%r252, [%rd4+16];
	setp.eq.s32 	%p93, %r252, 2;
	mov.b64 	%rd281, 4;
	mov.pred 	%p229, -1;
	mov.pred 	%p230, %p80;
	mov.pred 	%p231, %p229;
	mov.pred 	%p232, %p80;
	mov.pred 	%p233, %p80;
	mov.pred 	%p234, %p80;
	mov.pred 	%p235, %p80;
	@%p93 bra 	$L__BB0_61;
	ld.local.u32 	%r253, [%rd4+20];
	setp.eq.s32 	%p96, %r253, 2;
	mov.b64 	%rd281, 5;
	mov.pred 	%p229, -1;
	mov.pred 	%p230, %p229;
	mov.pred 	%p231, %p80;
	mov.pred 	%p232, %p80;
	mov.pred 	%p233, %p80;
	mov.pred 	%p234, %p80;
	mov.pred 	%p235, %p80;
	@%p96 bra 	$L__BB0_61;
	ld.local.u32 	%r254, [%rd4+24];
	setp.eq.s32 	%p99, %r254, 2;
	mov.b64 	%rd281, 6;
	mov.pred 	%p229, -1;
	mov.pred 	%p230, %p80;
	mov.pred 	%p231, %p80;
	mov.pred 	%p232, %p80;
	mov.pred 	%p233, %p80;
	mov.pred 	%p234, %p229;
	mov.pred 	%p235, %p80;
	@%p99 bra 	$L__BB0_61;
	ld.local.u32 	%r255, [%rd4+28];
	setp.eq.s32 	%p101, %r255, 2;
	mov.b64 	%rd281, 7;
	mov.pred 	%p229, 0;
	mov.pred 	%p230, %p229;
	mov.pred 	%p231, %p229;
	mov.pred 	%p232, %p229;
	mov.pred 	%p233, %p229;
	mov.pred 	%p234, %p229;
	mov.pred 	%p235, %p229;
	@%p101 bra 	$L__BB0_61;
$L__BB0_76:
	mov.u64 	%rd41, %rd283;
	mad.lo.s64 	%rd283, %rd41, 6364136223846793005, 2885390081777926815;
	shr.u64 	%rd168, %rd41, 45;
	shr.u64 	%rd169, %rd41, 27;
	cvt.u32.u64 	%r263, %rd169;
	cvt.u32.u64 	%r264, %rd168;
	xor.b32  	%r32, %r264, %r263;
	setp.eq.s32 	%p102, %r32, 0;
	@%p102 bra 	$L__BB0_76;
	shr.u64 	%rd170, %rd41, 59;
	cvt.u32.u64 	%r265, %rd170;
	shf.r.wrap.b32 	%r266, %r32, %r32, %r265;
	mul.hi.u32 	%r267, %r266, -1431655765;
	shr.u32 	%r268, %r267, 1;
	mul.lo.s32 	%r269, %r268, 3;
	sub.s32 	%r270, %r266, %r269;
	cvt.rn.f64.u32 	%fd156, %r270;
	mov.f64 	%fd157, 0d401C000000000000;
	sub.f64 	%fd158, %fd157, %fd156;
	cvt.rzi.s32.f64 	%r33, %fd158;
	setp.gt.s32 	%p103, %r33, 7;
	@%p103 bra 	$L__BB0_85;
	sub.s32 	%r34, 8, %r33;
	and.b32  	%r35, %r34, 3;
	add.s32 	%r272, %r33, -5;
	setp.lt.u32 	%p104, %r272, 3;
	mov.b32 	%r527, 8;
	@%p104 bra 	$L__BB0_81;
	and.b32  	%r36, %r34, -4;
	mov.b32 	%r526, 0;
	mov.b32 	%r525, 8;
$L__BB0_80:
	add.s32 	%r527, %r525, -4;
	mul.wide.s32 	%rd171, %r525, 4;
	add.s64 	%rd172, %rd4, %rd171;
	ld.local.v4.u32 	{%r275, %r276, %r277, %r278}, [%rd172+-16];
	st.local.u32 	[%rd172], %r278;
	st.local.v2.u32 	[%rd172+-8], {%r276, %r277};
	st.local.u32 	[%rd172+-12], %r275;
	add.s32 	%r526, %r526, 4;
	setp.ne.s32 	%p105, %r526, %r36;
	mov.u32 	%r525, %r527;
	@%p105 bra 	$L__BB0_80;
$L__BB0_81:
	setp.eq.s32 	%p106, %r35, 0;
	@%p106 bra 	$L__BB0_85;
	mul.wide.s32 	%rd173, %r527, 4;
	add.s64 	%rd43, %rd4, %rd173;
	ld.local.u32 	%r279, [%rd43+-4];
	st.local.u32 	[%rd43], %r279;
	setp.eq.s32 	%p107, %r35, 1;
	@%p107 bra 	$L__BB0_85;
	ld.local.u32 	%r280, [%rd43+-8];
	st.local.u32 	[%rd43+-4], %r280;
	setp.eq.s32 	%p108, %r35, 2;
	@%p108 bra 	$L__BB0_85;
	ld.local.u32 	%r281, [%rd43+-12];
	st.local.u32 	[%rd43+-8], %r281;
$L__BB0_85:
	mul.wide.s32 	%rd174, %r33, 4;
	add.s64 	%rd175, %rd4, %rd174;
	mov.b32 	%r282, 2;
	st.local.u32 	[%rd175], %r282;
$L__BB0_86:
	mad.lo.s64 	%rd290, %rd283, 6364136223846793005, 2885390081777926815;
	shr.u64 	%rd176, %rd283, 45;
	shr.u64 	%rd177, %rd283, 27;
	cvt.u32.u64 	%r283, %rd177;
	cvt.u32.u64 	%r284, %rd176;
	xor.b32  	%r285, %r284, %r283;
	shr.u64 	%rd178, %rd283, 59;
	cvt.u32.u64 	%r286, %rd178;
	shf.r.wrap.b32 	%r42, %r285, %r285, %r286;
	setp.eq.s32 	%p109, %r285, 0;
	mov.f64 	%fd398, 0d0000000000000000;
	@%p109 bra 	$L__BB0_88;
	mad.lo.s64 	%rd46, %rd290, 6364136223846793005, 2885390081777926815;
	shr.u64 	%rd179, %rd290, 45;
	shr.u64 	%rd180, %rd290, 27;
	cvt.u32.u64 	%r287, %rd180;
	cvt.u32.u64 	%r288, %rd179;
	xor.b32  	%r289, %r288, %r287;
	shr.u64 	%rd181, %rd290, 59;
	cvt.u32.u64 	%r290, %rd181;
	shf.r.wrap.b32 	%r291, %r289, %r289, %r290;
	or.b32  	%r292, %r291, -2147483647;
	cvt.rn.f64.u32 	%fd160, %r292;
	clz.b32 	%r293, %r42;
	shl.b32 	%r294, %r293, 20;
	sub.s32 	%r295, 1039138816, %r294;
	mov.b32 	%r296, 0;
	mov.b64 	%fd161, {%r296, %r295};
	mul.rn.f64 	%fd162, %fd160, %fd161;
	mul.rn.f64 	%fd163, %fd162, %fd1;
	mul.rn.f64 	%fd164, %fd163, %fd1;
	mul.rn.f64 	%fd165, %fd164, %fd1;
	cvt.rn.f32.f64 	%f7, %fd165;
	cvt.f64.f32 	%fd398, %f7;
	mov.u64 	%rd290, %rd46;
$L__BB0_88:
	setp.geu.f64 	%p110, %fd398, %fd391;
	@%p110 bra 	$L__BB0_115;
	ld.local.u32 	%r297, [%rd4];
	setp.ne.s32 	%p113, %r297, 1;
	mov.b64 	%rd285, 0;
	mov.pred 	%p112, 0;
	mov.pred 	%p236, -1;
	mov.pred 	%p237, %p112;
	mov.pred 	%p238, %p112;
	mov.pred 	%p239, %p112;
	mov.pred 	%p240, %p112;
	mov.pred 	%p241, %p112;
	mov.pred 	%p242, %p112;
	@%p113 bra 	$L__BB0_98;
$L__BB0_90:
	@%p236 bra 	$L__BB0_91;
	bra.uni 	$L__BB0_105;
$L__BB0_91:
	shl.b64 	%rd190, %rd285, 2;
	add.s64 	%rd49, %rd4, %rd190;
	ld.local.u32 	%r305, [%rd49+4];
	st.local.u32 	[%rd49], %r305;
	@%p241 bra 	$L__BB0_105;
	ld.local.u32 	%r306, [%rd49+8];
	st.local.u32 	[%rd49+4], %r306;
	@%p237 bra 	$L__BB0_105;
	ld.local.u32 	%r307, [%rd49+12];
	st.local.u32 	[%rd49+8], %r307;
	@%p238 bra 	$L__BB0_105;
	ld.local.u32 	%r308, [%rd49+16];
	st.local.u32 	[%rd49+12], %r308;
	@%p239 bra 	$L__BB0_105;
	ld.local.u32 	%r309, [%rd49+20];
	st.local.u32 	[%rd49+16], %r309;
	@%p240 bra 	$L__BB0_105;
	ld.local.u32 	%r310, [%rd49+24];
	st.local.u32 	[%rd49+20], %r310;
	@%p242 bra 	$L__BB0_105;
	ld.local.u32 	%r311, [%rd49+28];
	st.local.u32 	[%rd49+24], %r311;
	bra.uni 	$L__BB0_105;
$L__BB0_98:
	ld.local.u32 	%r298, [%rd4+4];
	setp.eq.s32 	%p116, %r298, 1;
	mov.b64 	%rd285, 1;
	mov.pred 	%p236, -1;
	mov.pred 	%p237, %p112;
	mov.pred 	%p238, %p112;
	mov.pred 	%p239, %p112;
	mov.pred 	%p240, %p112;
	mov.pred 	%p241, %p112;
	mov.pred 	%p242, %p236;
	@%p116 bra 	$L__BB0_90;
	ld.local.u32 	%r299, [%rd4+8];
	setp.eq.s32 	%p119, %r299, 1;
	mov.b64 	%rd285, 2;
	mov.pred 	%p236, -1;
	mov.pred 	%p237, %p112;
	mov.pred 	%p238, %p112;
	mov.pred 	%p239, %p112;
	mov.pred 	%p240, %p236;
	mov.pred 	%p241, %p112;
	mov.pred 	%p242, %p112;
	@%p119 bra 	$L__BB0_90;
	ld.local.u32 	%r300, [%rd4+12];
	setp.eq.s32 	%p122, %r300, 1;
	mov.b64 	%rd285, 3;
	mov.pred 	%p236, -1;
	mov.pred 	%p237, %p112;
	mov.pred 	%p238, %p112;
	mov.pred 	%p239, %p236;
	mov.pred 	%p240, %p112;
	mov.pred 	%p241, %p112;
	mov.pred 	%p242, %p112;
	@%p122 bra 	$L__BB0_90;
	ld.local.u32 	%r301, [%rd4+16];
	setp.eq.s32 	%p125, %r301, 1;
	mov.b64 	%rd285, 4;
	mov.pred 	%p236, -1;
	mov.pred 	%p237, %p112;
	mov.pred 	%p238, %p236;
	mov.pred 	%p239, %p112;
	mov.pred 	%p240, %p112;
	mov.pred 	%p241, %p112;
	mov.pred 	%p242, %p112;
	@%p125 bra 	$L__BB0_90;
	ld.local.u32 	%r302, [%rd4+20];
	setp.eq.s32 	%p128, %r302, 1;
	mov.b64 	%rd285, 5;
	mov.pred 	%p236, -1;
	mov.pred 	%p237, %p236;
	mov.pred 	%p238, %p112;
	mov.pred 	%p239, %p112;
	mov.pred 	%p240, %p112;
	mov.pred 	%p241, %p112;
	mov.pred 	%p242, %p112;
	@%p128 bra 	$L__BB0_90;
	ld.local.u32 	%r303, [%rd4+24];
	setp.eq.s32 	%p131, %r303, 1;
	mov.b64 	%rd285, 6;
	mov.pred 	%p236, -1;
	mov.pred 	%p237, %p112;
	mov.pred 	%p238, %p112;
	mov.pred 	%p239, %p112;
	mov.pred 	%p240, %p112;
	mov.pred 	%p241, %p236;
	mov.pred 	%p242, %p112;
	@%p131 bra 	$L__BB0_90;
	ld.local.u32 	%r304, [%rd4+28];
	setp.eq.s32 	%p133, %r304, 1;
	mov.b64 	%rd285, 7;
	mov.pred 	%p236, 0;
	mov.pred 	%p237, %p236;
	mov.pred 	%p238, %p236;
	mov.pred 	%p239, %p236;
	mov.pred 	%p240, %p236;
	mov.pred 	%p241, %p236;
	mov.pred 	%p242, %p236;
	@%p133 bra 	$L__BB0_90;
$L__BB0_105:
	mov.u64 	%rd50, %rd290;
	mad.lo.s64 	%rd290, %rd50, 6364136223846793005, 2885390081777926815;
	shr.u64 	%rd191, %rd50, 45;
	shr.u64 	%rd192, %rd50, 27;
	cvt.u32.u64 	%r312, %rd192;
	cvt.u32.u64 	%r313, %rd191;
	xor.b32  	%r43, %r313, %r312;
	setp.eq.s32 	%p134, %r43, 0;
	@%p134 bra 	$L__BB0_105;
	shr.u64 	%rd193, %rd50, 59;
	cvt.u32.u64 	%r314, %rd193;
	shf.r.wrap.b32 	%r315, %r43, %r43, %r314;
	mul.hi.u32 	%r316, %r315, -1431655765;
	shr.u32 	%r317, %r316, 1;
	mul.lo.s32 	%r318, %r317, 3;
	sub.s32 	%r319, %r315, %r318;
	cvt.rn.f64.u32 	%fd166, %r319;
	mov.f64 	%fd167, 0d401C000000000000;
	sub.f64 	%fd168, %fd167, %fd166;
	cvt.rzi.s32.f64 	%r44, %fd168;
	setp.gt.s32 	%p135, %r44, 7;
	@%p135 bra 	$L__BB0_114;
	sub.s32 	%r45, 8, %r44;
	and.b32  	%r46, %r45, 3;
	add.s32 	%r321, %r44, -5;
	setp.lt.u32 	%p136, %r321, 3;
	mov.b32 	%r530, 8;
	@%p136 bra 	$L__BB0_110;
	and.b32  	%r47, %r45, -4;
	mov.b32 	%r529, 0;
	mov.b32 	%r528, 8;
$L__BB0_109:
	add.s32 	%r530, %r528, -4;
	mul.wide.s32 	%rd194, %r528, 4;
	add.s64 	%rd195, %rd4, %rd194;
	ld.local.v4.u32 	{%r324, %r325, %r326, %r327}, [%rd195+-16];
	st.local.u32 	[%rd195], %r327;
	st.local.v2.u32 	[%rd195+-8], {%r325, %r326};
	st.local.u32 	[%rd195+-12], %r324;
	add.s32 	%r529, %r529, 4;
	setp.ne.s32 	%p137, %r529, %r47;
	mov.u32 	%r528, %r530;
	@%p137 bra 	$L__BB0_109;
$L__BB0_110:
	setp.eq.s32 	%p138, %r46, 0;
	@%p138 bra 	$L__BB0_114;
	mul.wide.s32 	%rd196, %r530, 4;
	add.s64 	%rd52, %rd4, %rd196;
	ld.local.u32 	%r328, [%rd52+-4];
	st.local.u32 	[%rd52], %r328;
	setp.eq.s32 	%p139, %r46, 1;
	@%p139 bra 	$L__BB0_114;
	ld.local.u32 	%r329, [%rd52+-8];
	st.local.u32 	[%rd52+-4], %r329;
	setp.eq.s32 	%p140, %r46, 2;
	@%p140 bra 	$L__BB0_114;
	ld.local.u32 	%r330, [%rd52+-12];
	st.local.u32 	[%rd52+-8], %r330;
$L__BB0_114:
	mul.wide.s32 	%rd197, %r44, 4;
	add.s64 	%rd198, %rd4, %rd197;
	mov.b32 	%r331, 1;
	st.local.u32 	[%rd198], %r331;
$L__BB0_115:
	setp.eq.f64 	%p141, %fd137, 0d0000000000000000;
	setp.lt.s32 	%p142, %r24, 0;
	setp.lt.s32 	%p143, %r4, 0;
	setp.lt.s32 	%p144, %r3, 0;
	and.b32  	%r333, %r2, 2146435072;
	setp.eq.s32 	%p145, %r333, 1062207488;
	setp.lt.s32 	%p146, %r2, 0;
	and.pred  	%p15, %p142, %p145;
	selp.b32 	%r334, %r24, 0, %p145;
	or.b32  	%r335, %r334, 2146435072;
	selp.b32 	%r336, %r335, %r334, %p146;
	mov.b32 	%r531, 0;
	mov.b64 	%fd27, {%r531, %r336};
	add.f64 	%fd169, %fd391, 0d4000000000000000;
	{
	.reg .b32 %temp; 
	mov.b64 	{%temp, %r337}, %fd169;
	}
	and.b32  	%r53, %r337, 2146435072;
	and.b32  	%r338, %r2, 2147483647;
	setp.ne.s32 	%p147, %r338, 1071644672;
	selp.b32 	%r339, 0, 2146435072, %p146;
	or.b32  	%r340, %r339, -2147483648;
	selp.b32 	%r341, %r340, %r339, %p147;
	selp.b32 	%r342, %r341, %r339, %p145;
	selp.b32 	%r343, %r342, %r339, %p142;
	mov.b64 	%fd28, {%r531, %r343};
	fma.rn.f64 	%fd170, %fd395, 0d3FF71547652B82FE, 0d4338000000000000;
	{
	.reg .b32 %temp; 
	mov.b64 	{%r344, %temp}, %fd170;
	}
	mov.f64 	%fd171, 0dC338000000000000;
	add.rn.f64 	%fd172, %fd170, %fd171;
	fma.rn.f64 	%fd173, %fd172, 0dBFE62E42FEFA39EF, %fd395;
	fma.rn.f64 	%fd174, %fd172, 0dBC7ABC9E3B39803F, %fd173;
	fma.rn.f64 	%fd175, %fd174, 0d3E5ADE1569CE2BDF, 0d3E928AF3FCA213EA;
	fma.rn.f64 	%fd176, %fd175, %fd174, 0d3EC71DEE62401315;
	fma.rn.f64 	%fd177, %fd176, %fd174, 0d3EFA01997C89EB71;
	fma.rn.f64 	%fd178, %fd177, %fd174, 0d3F2A01A014761F65;
	fma.rn.f64 	%fd179, %fd178, %fd174, 0d3F56C16C1852B7AF;
	fma.rn.f64 	%fd180, %fd179, %fd174, 0d3F81111111122322;
	fma.rn.f64 	%fd181, %fd180, %fd174, 0d3FA55555555502A1;
	fma.rn.f64 	%fd182, %fd181, %fd174, 0d3FC5555555555511;
	fma.rn.f64 	%fd183, %fd182, %fd174, 0d3FE000000000000B;
	fma.rn.f64 	%fd184, %fd183, %fd174, 0d3FF0000000000000;
	fma.rn.f64 	%fd185, %fd184, %fd174, 0d3FF0000000000000;
	{
	.reg .b32 %temp; 
	mov.b64 	{%r345, %temp}, %fd185;
	}
	{
	.reg .b32 %temp; 
	mov.b64 	{%temp, %r346}, %fd185;
	}
	shl.b32 	%r347, %r344, 20;
	add.s32 	%r348, %r347, %r346;
	mov.b64 	%fd186, {%r345, %r348};
	{
	.reg .b32 %temp; 
	mov.b64 	{%temp, %r349}, %fd395;
	}
	mov.b32 	%f8, %r349;
	abs.f32 	%f9, %f8;
	setp.lt.f32 	%p148, %f9, 0f4086232B;
	setp.lt.f64 	%p149, %fd395, 0d0000000000000000;
	add.f64 	%fd187, %fd395, 0d7FF0000000000000;
	selp.f64 	%fd188, 0d0000000000000000, %fd187, %p149;
	setp.geu.f32 	%p150, %f9, 0f40874800;
	shr.u32 	%r350, %r344, 31;
	add.s32 	%r351, %r344, %r350;
	shr.s32 	%r352, %r351, 1;
	shl.b32 	%r353, %r352, 20;
	add.s32 	%r354, %r346, %r353;
	mov.b64 	%fd189, {%r345, %r354};
	sub.s32 	%r355, %r344, %r352;
	shl.b32 	%r356, %r355, 20;
	add.s32 	%r357, %r356, 1072693248;
	mov.b64 	%fd190, {%r531, %r357};
	mul.f64 	%fd191, %fd190, %fd189;
	rcp.rn.f64 	%fd192, %fd22;
	fma.rn.f64 	%fd193, %fd192, 0d4014000000000000, 0d3FF0000000000000;
	selp.f64 	%fd29, 0d400C000000000000, %fd193, %p141;
	selp.f64 	%fd194, %fd188, %fd191, %p150;
	selp.f64 	%fd30, %fd186, %fd194, %p148;
	add.f64 	%fd195, %fd30, 0d3EE4F8B580000000;
	rcp.rn.f64 	%fd31, %fd195;
	add.f64 	%fd196, %fd31, 0dBFF0000000000000;
	{
	.reg .b32 %temp; 
	mov.b64 	{%temp, %r358}, %fd196;
	}
	shr.u32 	%r359, %r358, 20;
	and.b32  	%r360, %r359, 2047;
	add.s32 	%r361, %r360, -1012;
	mov.b64 	%rd199, %fd196;
	shl.b64 	%rd200, %rd199, %r361;
	setp.eq.s64 	%p151, %rd200, -9223372036854775808;
	and.pred  	%p16, %p144, %p151;
	cvt.rzi.f64.f64 	%fd198, %fd196;
	setp.neu.f64 	%p152, %fd196, %fd198;
	and.pred  	%p17, %p144, %p152;
	add.f64 	%fd200, %fd196, 0d40F86A000A58ED04;
	{
	.reg .b32 %temp; 
	mov.b64 	{%temp, %r362}, %fd200;
	}
	and.b32  	%r54, %r362, 2146435072;
	abs.f64 	%fd32, %fd196;
	setp.lt.s32 	%p153, %r358, 0;
	selp.b32 	%r363, 0, 2146435072, %p153;
	mov.b64 	%fd33, {%r531, %r363};
	{
	.reg .b32 %temp; 
	mov.b64 	{%temp, %r55}, %fd31;
	}
	cvt.rzi.f64.f64 	%fd34, %fd31;
	abs.f64 	%fd35, %fd31;
	and.pred  	%p18, %p143, %p151;
	and.pred  	%p19, %p143, %p152;
	add.f64 	%fd201, %fd196, 0d3FEFFFEB07583E67;
	{
	.reg .b32 %temp; 
	mov.b64 	{%temp, %r364}, %fd201;
	}
	and.b32  	%r56, %r364, 2146435072;
	shr.s32 	%r365, %r358, 31;
	and.b32  	%r366, %r365, 2146435072;
	mov.b64 	%fd36, {%r531, %r366};
$L__BB0_116:
	mul.wide.u32 	%rd202, %r531, 4;
	add.s64 	%rd203, %rd4, %rd202;
	ld.local.u32 	%r58, [%rd203];
	mul.wide.s32 	%rd204, %r58, 8;
	add.s64 	%rd205, %rd3, %rd204;
	ld.local.f64 	%fd203, [%rd205];
	add.f64 	%fd204, %fd203, 0dBFF0000000000000;
	div.rn.f64 	%fd37, %fd204, 0d4004000000000000;
	setp.ne.s32 	%p154, %r531, 7;
	mov.f64 	%fd400, 0d0000000000000000;
	@%p154 bra 	$L__BB0_120;
	mad.lo.s64 	%rd289, %rd290, 6364136223846793005, 2885390081777926815;
	shr.u64 	%rd206, %rd290, 45;
	shr.u64 	%rd207, %rd290, 27;
	cvt.u32.u64 	%r367, %rd207;
	cvt.u32.u64 	%r368, %rd206;
	xor.b32  	%r369, %r368, %r367;
	shr.u64 	%rd208, %rd290, 59;
	cvt.u32.u64 	%r370, %rd208;
	shf.r.wrap.b32 	%r59, %r369, %r369, %r370;
	setp.eq.s32 	%p155, %r369, 0;
	mov.f64 	%fd399, 0d0000000000000000;
	@%p155 bra 	$L__BB0_119;
	mad.lo.s64 	%rd56, %rd289, 6364136223846793005, 2885390081777926815;
	shr.u64 	%rd209, %rd289, 45;
	shr.u64 	%rd210, %rd289, 27;
	cvt.u32.u64 	%r371, %rd210;
	cvt.u32.u64 	%r372, %rd209;
	xor.b32  	%r373, %r372, %r371;
	shr.u64 	%rd211, %rd289, 59;
	cvt.u32.u64 	%r374, %rd211;
	shf.r.wrap.b32 	%r375, %r373, %r373, %r374;
	or.b32  	%r376, %r375, -2147483647;
	cvt.rn.f64.u32 	%fd206, %r376;
	clz.b32 	%r377, %r59;
	shl.b32 	%r378, %r377, 20;
	sub.s32 	%r379, 1039138816, %r378;
	mov.b32 	%r380, 0;
	mov.b64 	%fd207, {%r380, %r379};
	mul.rn.f64 	%fd208, %fd206, %fd207;
	mul.rn.f64 	%fd209, %fd208, %fd1;
	mul.rn.f64 	%fd210, %fd209, %fd1;
	mul.rn.f64 	%fd211, %fd210, %fd1;
	cvt.rn.f32.f64 	%f10, %fd211;
	cvt.f64.f32 	%fd399, %f10;
	mov.u64 	%rd289, %rd56;
$L__BB0_119:
	{ // callseq 2, 0
	.param .b64 param0;
	st.param.f64 	[param0], %fd7;
	.param .b64 param1;
	st.param.f64 	[param1], 0d4000000000000000;
	.param .b64 retval0;
	call.uni (retval0), 
	__internal_accurate_pow, 
	(
	param0, 
	param1
	);
	ld.param.f64 	%fd212, [retval0];
	} // callseq 2
	neg.f64 	%fd214, %fd212;
	selp.f64 	%fd215, %fd214, %fd212, %p15;
	setp.eq.f64 	%p156, %fd391, 0d0000000000000000;
	selp.f64 	%fd216, %fd27, %fd215, %p156;
	setp.nan.f64 	%p157, %fd391, %fd391;
	mov.f64 	%fd217, 0d4000000000000000;
	add.rn.f64 	%fd218, %fd391, %fd217;
	selp.f64 	%fd219, %fd218, %fd216, %p157;
	setp.neu.f64 	%p158, %fd7, 0d7FF0000000000000;
	selp.f64 	%fd220, %fd219, %fd28, %p158;
	setp.eq.s32 	%p159, %r53, 2146435072;
	selp.f64 	%fd221, %fd220, %fd216, %p159;
	setp.eq.f64 	%p160, %fd391, 0d3FF0000000000000;
	selp.f64 	%fd222, 0d3FF0000000000000, %fd221, %p160;
	cvt.rn.f32.f64 	%f11, %fd222;
	cvt.f64.f32 	%fd223, %f11;
	fma.rn.f64 	%fd224, %fd399, %fd223, 0d0000000000000000;
	fma.rn.f64 	%fd400, %fd224, 0d4010000000000000, 0d0000000000000000;
	mov.u64 	%rd290, %rd289;
$L__BB0_120:
	cvt.rn.f64.u32 	%fd225, %r531;
	div.rn.f64 	%fd226, %fd225, 0d401C000000000000;
	cvt.rn.f32.f64 	%f12, %fd226;
	min.f32 	%f13, %f12, 0f3F800000;
	max.f32 	%f1, %f13, 0f00000000;
	cvt.f64.f32 	%fd42, %f1;
	setp.geu.f32 	%p161, %f1, 0f3F800000;
	@%p161 bra 	$L__BB0_132;
	add.f64 	%fd259, %fd42, 0dBFF0000000000000;
	abs.f64 	%fd43, %fd259;
	{
	.reg .b32 %temp; 
	mov.b64 	{%temp, %r60}, %fd43;
	}
	setp.neu.f64 	%p184, %fd259, 0d0000000000000000;
	@%p184 bra 	$L__BB0_123;
	setp.lt.s32 	%p188, %r55, 0;
	setp.neu.f64 	%p189, %fd35, 0d3FE0000000000000;
	mov.b64 	%rd219, %fd31;
	shr.u32 	%r407, %r55, 20;
	and.b32  	%r408, %r407, 2047;
	add.s32 	%r409, %r408, -1012;
	shl.b64 	%rd220, %rd219, %r409;
	setp.eq.s64 	%p190, %rd220, -9223372036854775808;
	and.pred  	%p22, %p189, %p190;
	selp.b32 	%r410, %r60, 0, %p22;
	or.b32  	%r411, %r410, 2146435072;
	selp.b32 	%r412, %r411, %r410, %p188;
	mov.b32 	%r413, 0;
	mov.b64 	%fd402, {%r413, %r412};
	bra.uni 	$L__BB0_124;
$L__BB0_123:
	mov.b64 	%rd217, %fd31;
	shr.u32 	%r404, %r55, 20;
	and.b32  	%r405, %r404, 2047;
	add.s32 	%r406, %r405, -1012;
	shl.b64 	%rd218, %rd217, %r406;
	setp.eq.s64 	%p22, %rd218, -9223372036854775808;
	{ // callseq 5, 0
	.param .b64 param0;
	st.param.f64 	[param0], %fd43;
	.param .b64 param1;
	st.param.f64 	[param1], %fd31;
	.param .b64 retval0;
	call.uni (retval0), 
	__internal_accurate_pow, 
	(
	param0, 
	param1
	);
	ld.param.f64 	%fd260, [retval0];
	} // callseq 5
	setp.lt.s32 	%p186, %r60, 0;
	setp.neu.f64 	%p187, %fd31, %fd34;
	neg.f64 	%fd262, %fd260;
	selp.f64 	%fd263, %fd262, %fd260, %p22;
	selp.f64 	%fd264, %fd263, %fd260, %p186;
	selp.f64 	%fd265, 0dFFF8000000000000, %fd264, %p187;
	selp.f64 	%fd402, %fd265, %fd264, %p186;
$L__BB0_124:
	add.f64 	%fd266, %fd43, %fd31;
	{
	.reg .b32 %temp; 
	mov.b64 	{%temp, %r414}, %fd266;
	}
	and.b32  	%r415, %r414, 2146435072;
	setp.ne.s32 	%p191, %r415, 2146435072;
	@%p191 bra 	$L__BB0_131;
	setp.num.f64 	%p192, %fd31, %fd31;
	@%p192 bra 	$L__BB0_127;
	add.rn.f64 	%fd402, %fd43, %fd31;
	bra.uni 	$L__BB0_131;
$L__BB0_127:
	setp.neu.f64 	%p193, %fd35, 0d7FF0000000000000;
	@%p193 bra 	$L__BB0_129;
	setp.lt.s32 	%p198, %r55, 0;
	setp.gt.f64 	%p199, %fd43, 0d3FF0000000000000;
	selp.b32 	%r423, 2146435072, 0, %p199;
	xor.b32  	%r424, %r423, 2146435072;
	selp.b32 	%r425, %r424, %r423, %p198;
	mov.b32 	%r426, 0;
	mov.b64 	%fd402, {%r426, %r425};
	bra.uni 	$L__BB0_131;
$L__BB0_129:
	setp.neu.f64 	%p194, %fd43, 0d7FF0000000000000;
	@%p194 bra 	$L__BB0_131;
	setp.lt.s32 	%p195, %r60, 0;
	and.b32  	%r416, %r55, 2147483647;
	setp.ne.s32 	%p196, %r416, 1071644672;
	setp.lt.s32 	%p197, %r55, 0;
	selp.b32 	%r417, 0, 2146435072, %p197;
	or.b32  	%r418, %r417, -2147483648;
	selp.b32 	%r419, %r418, %r417, %p196;
	selp.b32 	%r420, %r419, %r417, %p22;
	selp.b32 	%r421, %r420, %r417, %p195;
	mov.b32 	%r422, 0;
	mov.b64 	%fd402, {%r422, %r421};
$L__BB0_131:
	add.f64 	%fd267, %fd31, 0dBFF0000000000000;
	{ // callseq 6, 0
	.param .b64 param0;
	st.param.f64 	[param0], 0d3FEFFFEB07583E67;
	.param .b64 param1;
	st.param.f64 	[param1], %fd267;
	.param .b64 retval0;
	call.uni (retval0), 
	__internal_accurate_pow, 
	(
	param0, 
	param1
	);
	ld.param.f64 	%fd268, [retval0];
	} // callseq 6
	neg.f64 	%fd270, %fd268;
	selp.f64 	%fd271, %fd270, %fd268, %p18;
	selp.f64 	%fd272, 0dFFF8000000000000, %fd271, %p19;
	setp.eq.f64 	%p200, %fd31, 0d0000000000000000;
	setp.eq.f64 	%p201, %fd43, 0d3FF0000000000000;
	selp.f64 	%fd273, 0d3FF0000000000000, %fd402, %p200;
	selp.f64 	%fd274, 0d3FF0000000000000, %fd273, %p201;
	setp.nan.f64 	%p202, %fd267, %fd267;
	mov.f64 	%fd275, 0d3FEFFFEB07583E67;
	add.rn.f64 	%fd276, %fd275, %fd267;
	selp.f64 	%fd277, %fd276, %fd272, %p202;
	setp.neu.f64 	%p203, %fd32, 0d7FF0000000000000;
	selp.f64 	%fd278, %fd277, %fd36, %p203;
	setp.eq.s32 	%p204, %r56, 2146435072;
	selp.f64 	%fd279, %fd278, %fd272, %p204;
	setp.eq.f64 	%p205, %fd267, 0d0000000000000000;
	selp.f64 	%fd280, 0d3FF0000000000000, %fd279, %p205;
	mul.f64 	%fd281, %fd280, %fd274;
	mov.f64 	%fd282, 0d3FF0000000000000;
	sub.f64 	%fd406, %fd282, %fd281;
	cvt.f64.f32 	%fd283, %f1;
	sub.f64 	%fd284, %fd282, %fd283;
	fma.rn.f64 	%fd285, %fd284, %fd30, %fd283;
	add.f64 	%fd286, %fd285, 0d3EE4F8B580000000;
	div.rn.f64 	%fd405, %fd283, %fd286;
	bra.uni 	$L__BB0_143;
$L__BB0_132:
	add.f64 	%fd227, %fd42, 0dBFF0000000000000;
	abs.f64 	%fd53, %fd227;
	{
	.reg .b32 %temp; 
	mov.b64 	{%temp, %r61}, %fd53;
	}
	setp.neu.f64 	%p162, %fd227, 0d0000000000000000;
	@%p162 bra 	$L__BB0_134;
	setp.lt.s32 	%p166, %r55, 0;
	setp.neu.f64 	%p167, %fd35, 0d3FE0000000000000;
	mov.b64 	%rd214, %fd31;
	shr.u32 	%r384, %r55, 20;
	and.b32  	%r385, %r384, 2047;
	add.s32 	%r386, %r385, -1012;
	shl.b64 	%rd215, %rd214, %r386;
	setp.eq.s64 	%p168, %rd215, -9223372036854775808;
	and.pred  	%p25, %p167, %p168;
	selp.b32 	%r387, %r61, 0, %p25;
	or.b32  	%r388, %r387, 2146435072;
	selp.b32 	%r389, %r388, %r387, %p166;
	mov.b32 	%r390, 0;
	mov.b64 	%fd404, {%r390, %r389};
	bra.uni 	$L__BB0_135;
$L__BB0_134:
	mov.b64 	%rd212, %fd31;
	shr.u32 	%r381, %r55, 20;
	and.b32  	%r382, %r381, 2047;
	add.s32 	%r383, %r382, -1012;
	shl.b64 	%rd213, %rd212, %r383;
	setp.eq.s64 	%p25, %rd213, -9223372036854775808;
	{ // callseq 3, 0
	.param .b64 param0;
	st.param.f64 	[param0], %fd53;
	.param .b64 param1;
	st.param.f64 	[param1], %fd31;
	.param .b64 retval0;
	call.uni (retval0), 
	__internal_accurate_pow, 
	(
	param0, 
	param1
	);
	ld.param.f64 	%fd228, [retval0];
	} // callseq 3
	setp.lt.s32 	%p164, %r61, 0;
	setp.neu.f64 	%p165, %fd31, %fd34;
	neg.f64 	%fd230, %fd228;
	selp.f64 	%fd231, %fd230, %fd228, %p25;
	selp.f64 	%fd232, %fd231, %fd228, %p164;
	selp.f64 	%fd233, 0dFFF8000000000000, %fd232, %p165;
	selp.f64 	%fd404, %fd233, %fd232, %p164;
$L__BB0_135:
	add.f64 	%fd234, %fd53, %fd31;
	{
	.reg .b32 %temp; 
	mov.b64 	{%temp, %r391}, %fd234;
	}
	and.b32  	%r392, %r391, 2146435072;
	setp.ne.s32 	%p169, %r392, 2146435072;
	@%p169 bra 	$L__BB0_142;
	setp.num.f64 	%p170, %fd31, %fd31;
	@%p170 bra 	$L__BB0_138;
	add.rn.f64 	%fd404, %fd53, %fd31;
	bra.uni 	$L__BB0_142;
$L__BB0_138:
	setp.neu.f64 	%p171, %fd35, 0d7FF0000000000000;
	@%p171 bra 	$L__BB0_140;
	setp.lt.s32 	%p176, %r55, 0;
	setp.gt.f64 	%p177, %fd53, 0d3FF0000000000000;
	selp.b32 	%r400, 2146435072, 0, %p177;
	xor.b32  	%r401, %r400, 2146435072;
	selp.b32 	%r402, %r401, %r400, %p176;
	mov.b32 	%r403, 0;
	mov.b64 	%fd404, {%r403, %r402};
	bra.uni 	$L__BB0_142;
$L__BB0_140:
	setp.neu.f64 	%p172, %fd53, 0d7FF0000000000000;
	@%p172 bra 	$L__BB0_142;
	setp.lt.s32 	%p173, %r61, 0;
	and.b32  	%r393, %r55, 2147483647;
	setp.ne.s32 	%p174, %r393, 1071644672;
	setp.lt.s32 	%p175, %r55, 0;
	selp.b32 	%r394, 0, 2146435072, %p175;
	or.b32  	%r395, %r394, -2147483648;
	selp.b32 	%r396, %r395, %r394, %p174;
	selp.b32 	%r397, %r396, %r394, %p25;
	selp.b32 	%r398, %r397, %r394, %p173;
	mov.b32 	%r399, 0;
	mov.b64 	%fd404, {%r399, %r398};
$L__BB0_142:
	cvt.f64.f32 	%fd235, %f1;
	mov.f64 	%fd236, 0d3FF0000000000000;
	sub.f64 	%fd237, %fd236, %fd235;
	add.f64 	%fd238, %fd31, 0dBFF0000000000000;
	{ // callseq 4, 0
	.param .b64 param0;
	st.param.f64 	[param0], 0d40F86A000A58ED04;
	.param .b64 param1;
	st.param.f64 	[param1], %fd238;
	.param .b64 retval0;
	call.uni (retval0), 
	__internal_accurate_pow, 
	(
	param0, 
	param1
	);
	ld.param.f64 	%fd239, [retval0];
	} // callseq 4
	neg.f64 	%fd241, %fd239;
	selp.f64 	%fd242, %fd241, %fd239, %p16;
	selp.f64 	%fd243, 0dFFF8000000000000, %fd242, %p17;
	setp.eq.f64 	%p178, %fd31, 0d0000000000000000;
	setp.eq.f64 	%p179, %fd53, 0d3FF0000000000000;
	selp.f64 	%fd244, 0d3FF0000000000000, %fd404, %p178;
	selp.f64 	%fd245, 0d3FF0000000000000, %fd244, %p179;
	setp.nan.f64 	%p180, %fd238, %fd238;
	mov.f64 	%fd246, 0d40F86A000A58ED04;
	add.rn.f64 	%fd247, %fd246, %fd238;
	selp.f64 	%fd248, %fd247, %fd243, %p180;
	setp.neu.f64 	%p181, %fd32, 0d7FF0000000000000;
	selp.f64 	%fd249, %fd248, %fd33, %p181;
	setp.eq.s32 	%p182, %r54, 2146435072;
	selp.f64 	%fd250, %fd249, %fd243, %p182;
	setp.eq.f64 	%p183, %fd238, 0d0000000000000000;
	selp.f64 	%fd251, 0d3FF0000000000000, %fd250, %p183;
	fma.rn.f64 	%fd406, %fd251, %fd245, 0d3FF0000000000000;
	mul.f64 	%fd252, %fd237, %fd30;
	sub.f64 	%fd253, %fd237, %fd252;
	add.f64 	%fd254, %fd253, 0d3EE4F8B580000000;
	add.f64 	%fd255, %fd235, 0dBFF0000000000000;
	mul.f64 	%fd256, %fd255, 0d0000000000000000;
	div.rn.f64 	%fd257, %fd256, %fd254;
	add.f64 	%fd405, %fd257, 0d3FF0000000000000;
$L__BB0_143:
	fma.rn.f64 	%fd65, %fd406, 0d0000000000000000, %fd405;
	mad.lo.s64 	%rd291, %rd290, 6364136223846793005, 2885390081777926815;
	shr.u64 	%rd222, %rd290, 45;
	shr.u64 	%rd223, %rd290, 27;
	cvt.u32.u64 	%r427, %rd223;
	cvt.u32.u64 	%r428, %rd222;
	xor.b32  	%r429, %r428, %r427;
	shr.u64 	%rd224, %rd290, 59;
	cvt.u32.u64 	%r430, %rd224;
	shf.r.wrap.b32 	%r62, %r429, %r429, %r430;
	setp.eq.s32 	%p206, %r429, 0;
	mov.f64 	%fd407, 0d0000000000000000;
	@%p206 bra 	$L__BB0_145;
	mad.lo.s64 	%rd60, %rd291, 6364136223846793005, 2885390081777926815;
	shr.u64 	%rd225, %rd291, 45;
	shr.u64 	%rd226, %rd291, 27;
	cvt.u32.u64 	%r431, %rd226;
	cvt.u32.u64 	%r432, %rd225;
	xor.b32  	%r433, %r432, %r431;
	shr.u64 	%rd227, %rd291, 59;
	cvt.u32.u64 	%r434, %rd227;
	shf.r.wrap.b32 	%r435, %r433, %r433, %r434;
	or.b32  	%r436, %r435, -2147483647;
	cvt.rn.f64.u32 	%fd288, %r436;
	clz.b32 	%r437, %r62;
	shl.b32 	%r438, %r437, 20;
	sub.s32 	%r439, 1039138816, %r438;
	mov.b32 	%r440, 0;
	mov.b64 	%fd289, {%r440, %r439};
	mul.rn.f64 	%fd290, %fd288, %fd289;
	mul.rn.f64 	%fd291, %fd290, %fd1;
	mul.rn.f64 	%fd292, %fd291, %fd1;
	mul.rn.f64 	%fd293, %fd292, %fd1;
	cvt.rn.f32.f64 	%f14, %fd293;
	cvt.f64.f32 	%fd407, %f14;
	mov.u64 	%rd291, %rd60;
$L__BB0_145:
	setp.lt.f64 	%p207, %fd407, 0d3EE4F8B588E368F1;
	add.f64 	%fd295, %fd407, 0d3EE4F8B588E368F1;
	selp.f64 	%fd411, %fd295, %fd407, %p207;
	mad.lo.s64 	%rd290, %rd291, 6364136223846793005, 2885390081777926815;
	shr.u64 	%rd228, %rd291, 45;
	shr.u64 	%rd229, %rd291, 27;
	cvt.u32.u64 	%r441, %rd229;
	cvt.u32.u64 	%r442, %rd228;
	xor.b32  	%r443, %r442, %r441;
	shr.u64 	%rd230, %rd291, 59;
	cvt.u32.u64 	%r444, %rd230;
	shf.r.wrap.b32 	%r63, %r443, %r443, %r444;
	setp.eq.s32 	%p208, %r443, 0;
	mov.f64 	%fd408, 0d0000000000000000;
	@%p208 bra 	$L__BB0_147;
	mad.lo.s64 	%rd63, %rd290, 6364136223846793005, 2885390081777926815;
	shr.u64 	%rd231, %rd290, 45;
	shr.u64 	%rd232, %rd290, 27;
	cvt.u32.u64 	%r445, %rd232;
	cvt.u32.u64 	%r446, %rd231;
	xor.b32  	%r447, %r446, %r445;
	shr.u64 	%rd233, %rd290, 59;
	cvt.u32.u64 	%r448, %rd233;
	shf.r.wrap.b32 	%r449, %r447, %r447, %r448;
	or.b32  	%r450, %r449, -2147483647;
	cvt.rn.f64.u32 	%fd296, %r450;
	clz.b32 	%r451, %r63;
	shl.b32 	%r452, %r451, 20;
	sub.s32 	%r453, 1039138816, %r452;
	mov.b32 	%r454, 0;
	mov.b64 	%fd297, {%r454, %r453};
	mul.rn.f64 	%fd298, %fd296, %fd297;
	mul.rn.f64 	%fd299, %fd298, %fd1;
	mul.rn.f64 	%fd300, %fd299, %fd1;
	mul.rn.f64 	%fd301, %fd300, %fd1;
	cvt.rn.f32.f64 	%f15, %fd301;
	cvt.f64.f32 	%fd302, %f15;
	mul.f64 	%fd408, %fd302, 0d401921FB54442D18;
	mov.u64 	%rd290, %rd63;
$L__BB0_147:
	abs.f64 	%fd71, %fd408;
	setp.neu.f64 	%p209, %fd71, 0d7FF0000000000000;
	@%p209 bra 	$L__BB0_149;
	mov.f64 	%fd308, 0d0000000000000000;
	mul.rn.f64 	%fd410, %fd408, %fd308;
	mov.b32 	%r533, 1;
	bra.uni 	$L__BB0_152;
$L__BB0_149:
	mul.f64 	%fd303, %fd408, 0d3FE45F306DC9C883;
	cvt.rni.s32.f64 	%r532, %fd303;
	cvt.rn.f64.s32 	%fd304, %r532;
	fma.rn.f64 	%fd305, %fd304, 0dBFF921FB54442D18, %fd408;
	fma.rn.f64 	%fd306, %fd304, 0dBC91A62633145C00, %fd305;
	fma.rn.f64 	%fd410, %fd304, 0dB97B839A252049C0, %fd306;
	setp.ltu.f64 	%p210, %fd71, 0d41E0000000000000;
	@%p210 bra 	$L__BB0_151;
	{ // callseq 7, 0
	.param .b64 param0;
	st.param.f64 	[param0], %fd408;
	.param .align 16 .b8 retval0[16];
	call.uni (retval0), 
	__internal_trig_reduction_slowpathd, 
	(
	param0
	);
	ld.param.f64 	%fd410, [retval0];
	ld.param.b32 	%r532, [retval0+8];
	} // callseq 7
$L__BB0_151:
	add.s32 	%r533, %r532, 1;
$L__BB0_152:
	shl.b32 	%r458, %r533, 6;
	cvt.u64.u32 	%rd234, %r458;
	and.b64  	%rd235, %rd234, 64;
	mov.u64 	%rd236, __cudart_sin_cos_coeffs;
	add.s64 	%rd237, %rd236, %rd235;
	mul.rn.f64 	%fd309, %fd410, %fd410;
	and.b32  	%r459, %r533, 1;
	setp.eq.b32 	%p211, %r459, 1;
	selp.f64 	%fd310, 0dBDA8FF8320FD8164, 0d3DE5DB65F9785EBA, %p211;
	ld.global.nc.v2.f64 	{%fd311, %fd312}, [%rd237];
	fma.rn.f64 	%fd313, %fd310, %fd309, %fd311;
	fma.rn.f64 	%fd314, %fd313, %fd309, %fd312;
	ld.global.nc.v2.f64 	{%fd315, %fd316}, [%rd237+16];
	fma.rn.f64 	%fd317, %fd314, %fd309, %fd315;
	fma.rn.f64 	%fd318, %fd317, %fd309, %fd316;
	ld.global.nc.v2.f64 	{%fd319, %fd320}, [%rd237+32];
	fma.rn.f64 	%fd321, %fd318, %fd309, %fd319;
	fma.rn.f64 	%fd322, %fd321, %fd309, %fd320;
	fma.rn.f64 	%fd323, %fd322, %fd410, %fd410;
	fma.rn.f64 	%fd324, %fd322, %fd309, 0d3FF0000000000000;
	selp.f64 	%fd325, %fd324, %fd323, %p211;
	and.b32  	%r460, %r533, 2;
	setp.eq.s32 	%p212, %r460, 0;
	mov.f64 	%fd326, 0d0000000000000000;
	sub.f64 	%fd327, %fd326, %fd325;
	selp.f64 	%fd77, %fd325, %fd327, %p212;
	{
	.reg .b32 %temp; 
	mov.b64 	{%temp, %r534}, %fd411;
	}
	{
	.reg .b32 %temp; 
	mov.b64 	{%r535, %temp}, %fd411;
	}
	setp.gt.s32 	%p213, %r534, 1048575;
	mov.b32 	%r536, -1023;
	@%p213 bra 	$L__BB0_154;
	mul.f64 	%fd411, %fd411, 0d4350000000000000;
	{
	.reg .b32 %temp; 
	mov.b64 	{%temp, %r534}, %fd411;
	}
	{
	.reg .b32 %temp; 
	mov.b64 	{%r535, %temp}, %fd411;
	}
	mov.b32 	%r536, -1077;
$L__BB0_154:
	add.s32 	%r462, %r534, -1;
	setp.gt.u32 	%p214, %r462, 2146435070;
	@%p214 bra 	$L__BB0_158;
	shr.u32 	%r465, %r534, 20;
	add.s32 	%r537, %r536, %r465;
	and.b32  	%r466, %r534, 1048575;
	or.b32  	%r467, %r466, 1072693248;
	mov.b64 	%fd412, {%r535, %r467};
	setp.lt.u32 	%p216, %r467, 1073127583;
	@%p216 bra 	$L__BB0_157;
	{
	.reg .b32 %temp; 
	mov.b64 	{%r468, %temp}, %fd412;
	}
	{
	.reg .b32 %temp; 
	mov.b64 	{%temp, %r469}, %fd412;
	}
	add.s32 	%r470, %r469, -1048576;
	mov.b64 	%fd412, {%r468, %r470};
	add.s32 	%r537, %r537, 1;
$L__BB0_157:
	add.f64 	%fd329, %fd412, 0dBFF0000000000000;
	add.f64 	%fd330, %fd412, 0d3FF0000000000000;
	rcp.approx.ftz.f64 	%fd331, %fd330;
	neg.f64 	%fd332, %fd330;
	fma.rn.f64 	%fd333, %fd332, %fd331, 0d3FF0000000000000;
	fma.rn.f64 	%fd334, %fd333, %fd333, %fd333;
	fma.rn.f64 	%fd335, %fd334, %fd331, %fd331;
	mul.f64 	%fd336, %fd329, %fd335;
	fma.rn.f64 	%fd337, %fd329, %fd335, %fd336;
	mul.f64 	%fd338, %fd337, %fd337;
	fma.rn.f64 	%fd339, %fd338, 0d3EB1380B3AE80F1E, 0d3ED0EE258B7A8B04;
	fma.rn.f64 	%fd340, %fd339, %fd338, 0d3EF3B2669F02676F;
	fma.rn.f64 	%fd341, %fd340, %fd338, 0d3F1745CBA9AB0956;
	fma.rn.f64 	%fd342, %fd341, %fd338, 0d3F3C71C72D1B5154;
	fma.rn.f64 	%fd343, %fd342, %fd338, 0d3F624924923BE72D;
	fma.rn.f64 	%fd344, %fd343, %fd338, 0d3F8999999999A3C4;
	fma.rn.f64 	%fd345, %fd344, %fd338, 0d3FB5555555555554;
	sub.f64 	%fd346, %fd329, %fd337;
	add.f64 	%fd347, %fd346, %fd346;
	neg.f64 	%fd348, %fd337;
	fma.rn.f64 	%fd349, %fd348, %fd329, %fd347;
	mul.f64 	%fd350, %fd335, %fd349;
	mul.f64 	%fd351, %fd338, %fd345;
	fma.rn.f64 	%fd352, %fd351, %fd337, %fd350;
	xor.b32  	%r471, %r537, -2147483648;
	mov.b32 	%r472, 1127219200;
	mov.b64 	%fd353, {%r471, %r472};
	sub.f64 	%fd354, %fd353, %fd2;
	fma.rn.f64 	%fd355, %fd354, 0d3FE62E42FEFA39EF, %fd337;
	fma.rn.f64 	%fd356, %fd354, 0dBFE62E42FEFA39EF, %fd355;
	sub.f64 	%fd357, %fd356, %fd337;
	sub.f64 	%fd358, %fd352, %fd357;
	fma.rn.f64 	%fd359, %fd354, 0d3C7ABC9E3B39803F, %fd358;
	add.f64 	%fd413, %fd355, %fd359;
	bra.uni 	$L__BB0_159;
$L__BB0_158:
	fma.rn.f64 	%fd328, %fd411, 0d7FF0000000000000, 0d7FF0000000000000;
	{
	.reg .b32 %temp; 
	mov.b64 	{%temp, %r463}, %fd411;
	}
	and.b32  	%r464, %r463, 2147483647;
	setp.eq.s32 	%p215, %r464, 0;
	selp.f64 	%fd413, 0dFFF0000000000000, %fd328, %p215;
$L__BB0_159:
	mul.f64 	%fd361, %fd413, 0dC000000000000000;
	sqrt.rn.f64 	%fd362, %fd361;
	mul.f64 	%fd363, %fd77, %fd362;
	mul.f64 	%fd86, %fd363, 0d3FC3333340000000;
	add.f64 	%fd87, %fd86, 0d0000000000000000;
	setp.lt.f64 	%p217, %fd86, 0dBFE0000000000000;
	mov.f64 	%fd414, 0dBFF8000000000000;
	@%p217 bra 	$L__BB0_162;
	setp.gt.f64 	%p218, %fd86, 0d3FE0000000000000;
	mov.f64 	%fd414, 0d3FF8000000000000;
	@%p218 bra 	$L__BB0_162;
	mul.f64 	%fd414, %fd87, 0d4008000000000000;
$L__BB0_162:
	fma.rn.f64 	%fd366, %fd65, 0d4008000000000000, %fd414;
	max.f64 	%fd367, %fd366, 0d0000000000000000;
	add.f64 	%fd368, %fd37, 0d3FF0000000000000;
	div.rn.f64 	%fd369, %fd14, %fd368;
	div.rn.f64 	%fd370, %fd369, %fd29;
	fma.rn.f64 	%fd371, %fd370, %fd367, 0d0000000000000000;
	add.f64 	%fd372, %fd400, %fd371;
	mov.f64 	%fd373, 0d3FE0000000000000;
	copysign.f64 	%fd374, %fd372, %fd373;
	add.rz.f64 	%fd375, %fd372, %fd374;
	cvt.rzi.f64.f64 	%fd90, %fd375;
	setp.lt.f64 	%p219, %fd90, 0d0000000000000000;
	mov.f64 	%fd415, 0d0000000000000000;
	@%p219 bra 	$L__BB0_165;
	setp.gt.f64 	%p220, %fd90, 0d403A000000000000;
	mov.f64 	%fd415, 0d403A000000000000;
	@%p220 bra 	$L__BB0_165;
	mov.f64 	%fd415, %fd90;
$L__BB0_165:
	cvt.rzi.s32.f64 	%r473, %fd415;
	mul.wide.s32 	%rd238, %r58, 4;
	add.s64 	%rd239, %rd5, %rd238;
	st.local.u32 	[%rd239], %r473;
	add.s32 	%r531, %r531, 1;
	setp.ne.s32 	%p221, %r531, 8;
	@%p221 bra 	$L__BB0_116;
	mad.lo.s64 	%rd240, %rd290, 6364136223846793005, 2885390081777926815;
	shr.u64 	%rd241, %rd290, 45;
	shr.u64 	%rd242, %rd290, 27;
	and.b64  	%rd243, %rd242, 4294967295;
	setp.eq.s64 	%p222, %rd241, %rd243;
	mad.lo.s64 	%rd244, %rd290, 7520897724310334953, -8330585842245805678;
	selp.b64 	%rd65, %rd240, %rd244, %p222;
	shr.u64 	%rd245, %rd65, 45;
	shr.u64 	%rd246, %rd65, 27;
	cvt.u32.u64 	%r474, %rd246;
	cvt.u32.u64 	%r475, %rd245;
	xor.b32  	%r80, %r475, %r474;
	setp.eq.s32 	%p223, %r80, 0;
	mov.f64 	%fd416, 0d0000000000000000;
	@%p223 bra 	$L__BB0_168;
	mad.lo.s64 	%rd247, %rd65, 6364136223846793005, 2885390081777926815;
	shr.u64 	%rd248, %rd247, 45;
	shr.u64 	%rd249, %rd247, 27;
	cvt.u32.u64 	%r476, %rd249;
	cvt.u32.u64 	%r477, %rd248;
	xor.b32  	%r478, %r477, %r476;
	shr.u64 	%rd250, %rd247, 59;
	cvt.u32.u64 	%r479, %rd250;
	shf.r.wrap.b32 	%r480, %r478, %r478, %r479;
	or.b32  	%r481, %r480, -2147483647;
	cvt.rn.f64.u32 	%fd378, %r481;
	shr.u64 	%rd251, %rd65, 59;
	cvt.u32.u64 	%r482, %rd251;
	shf.r.wrap.b32 	%r483, %r80, %r80, %r482;
	clz.b32 	%r484, %r483;
	shl.b32 	%r485, %r484, 20;
	sub.s32 	%r486, 1039138816, %r485;
	mov.b32 	%r487, 0;
	mov.b64 	%fd379, {%r487, %r486};
	mul.rn.f64 	%fd380, %fd378, %fd379;
	mul.rn.f64 	%fd381, %fd380, %fd1;
	mul.rn.f64 	%fd382, %fd381, %fd1;
	mul.rn.f64 	%fd383, %fd382, %fd1;
	cvt.rn.f32.f64 	%f16, %fd383;
	cvt.f64.f32 	%fd384, %f16;
	mul.f64 	%fd416, %fd384, 0d401921FB54442D18;
$L__BB0_168:
	abs.f64 	%fd385, %fd416;
	setp.eq.f64 	%p224, %fd385, 0d7FF0000000000000;
	setp.ltu.f64 	%p225, %fd385, 0d41E0000000000000;
	or.pred  	%p226, %p224, %p225;
	@%p226 bra 	$L__BB0_170;
	{ // callseq 8, 0
	.param .b64 param0;
	st.param.f64 	[param0], %fd416;
	.param .align 16 .b8 retval0[16];
	call.uni (retval0), 
	__internal_trig_reduction_slowpathd, 
	(
	param0
	);
	ld.param.f64 	%fd386, [retval0];
	ld.param.b32 	%r488, [retval0+8];
	} // callseq 8
$L__BB0_170:
	.pragma "used_bytes_mask 4095";
	ld.local.v4.u32 	{%r490, %r491, %r492, %r493}, [%rd5];
	min.s32 	%r497, %r492, %r490;
	min.s32 	%r498, %r497, %r491;
	setp.lt.s32 	%p227, %r498, 26;
	@%p227 bra 	$L__BB0_172;
	ld.param.f32 	%f20, [_Z10bruteForcef_param_0];
	mov.b16 	%rs28, 1;
	st.global.u8 	[shouldStop], %rs28;
	// begin inline asm
	mov.u64 	%rd252, %clock64;
	// end inline asm
	sub.s64 	%rd253, %rd252, %rd66;
	cvt.rn.f32.u64 	%f17, %rd253;
	mul.f32 	%f18, %f20, 0f447A0000;
	div.rn.f32 	%f19, %f17, %f18;
	cvt.f64.f32 	%fd388, %f19;
	add.u64 	%rd254, %SP, 144;
	add.u64 	%rd255, %SPL, 144;
	st.local.f64 	[%rd255], %fd388;
	mov.u64 	%rd256, $str;
	cvta.global.u64 	%rd257, %rd256;
	{ // callseq 9, 0
	.param .b64 param0;
	st.param.b64 	[param0], %rd257;
	.param .b64 param1;
	st.param.b64 	[param1], %rd254;
	.param .b32 retval0;
	call.uni (retval0), 
	vprintf, 
	(
	param0, 
	param1
	);
	ld.param.b32 	%r499, [retval0];
	} // callseq 9
	mov.u32 	%r501, %tid.x;
	mov.u32 	%r502, %nctaid.x;
	mov.u32 	%r503, %ctaid.x;
	mad.lo.s32 	%r504, %r518, %r502, %r503;
	mov.u32 	%r505, %ntid.x;
	mad.lo.s32 	%r506, %r504, %r505, %r501;
	add.s32 	%r507, %r506, 1;
	st.local.u32 	[%rd255], %r507;
	mov.u64 	%rd258, $str$1;
	cvta.global.u64 	%rd259, %rd258;
	{ // callseq 10, 0
	.param .b64 param0;
	st.param.b64 	[param0], %rd259;
	.param .b64 param1;
	st.param.b64 	[param1], %rd254;
	.param .b32 retval0;
	call.uni (retval0), 
	vprintf, 
	(
	param0, 
	param1
	);
	ld.param.b32 	%r508, [retval0];
	} // callseq 10
	cvt.rn.f64.s32 	%fd389, %r507;
	div.rn.f64 	%fd390, %fd388, %fd389;
	st.local.f64 	[%rd255], %fd390;
	mov.u64 	%rd260, $str$2;
	cvta.global.u64 	%rd261, %rd260;
	{ // callseq 11, 0
	.param .b64 param0;
	st.param.b64 	[param0], %rd261;
	.param .b64 param1;
	st.param.b64 	[param1], %rd254;
	.param .b32 retval0;
	call.uni (retval0), 
	vprintf, 
	(
	param0, 
	param1
	);
	ld.param.b32 	%r510, [retval0];
	} // callseq 11
	add.u64 	%rd262, %SP, 128;
	st.local.u64 	[%rd255], %rd262;
	mov.u64 	%rd263, $str$3;
	cvta.global.u64 	%rd264, %rd263;
	{ // callseq 12, 0
	.param .b64 param0;
	st.param.b64 	[param0], %rd264;
	.param .b64 param1;
	st.param.b64 	[param1], %rd254;
	.param .b32 retval0;
	call.uni (retval0), 
	vprintf, 
	(
	param0, 
	param1
	);
	ld.param.b32 	%r512, [retval0];
	} // callseq 12
	st.local.u32 	[%rd255], %rd272;
	mov.u64 	%rd265, $str$4;
	cvta.global.u64 	%rd266, %rd265;
	{ // callseq 13, 0
	.param .b64 param0;
	st.param.b64 	[param0], %rd266;
	.param .b64 param1;
	st.param.b64 	[param1], %rd254;
	.param .b32 retval0;
	call.uni (retval0), 
	vprintf, 
	(
	param0, 
	param1
	);
	ld.param.b32 	%r514, [retval0];
	} // callseq 13
	mov.u64 	%rd267, $str$5;
	cvta.global.u64 	%rd268, %rd267;
	{ // callseq 14, 0
	.param .b64 param0;
	st.param.b64 	[param0], %rd268;
	.param .b64 param1;
	st.param.b64 	[param1], 0;
	.param .b32 retval0;
	call.uni (retval0), 
	vprintf, 
	(
	param0, 
	param1
	);
	ld.param.b32 	%r516, [retval0];
	} // callseq 14
$L__BB0_172:
	ld.global.u8 	%rs29, [shouldStop];
	setp.eq.s16 	%p228, %rs29, 0;
	add.s32 	%r518, %r518, 1;
	@%p228 bra 	$L__BB0_1;
	ret;

}
.func  (.param .align 16 .b8 func_retval0[16]) __internal_trig_reduction_slowpathd(
	.param .b64 __internal_trig_reduction_slowpathd_param_0
)
{
	.local .align 8 .b8 	__local_depot1[40];
	.reg .b64 	%SP;
	.reg .b64 	%SPL;
	.reg .pred 	%p<10>;
	.reg .b32 	%r<47>;
	.reg .b64 	%rd<74>;
	.reg .b64 	%fd<5>;

	mov.u64 	%SPL, __local_depot1;
	ld.param.f64 	%fd4, [__internal_trig_reduction_slowpathd_param_0];
	add.u64 	%rd1, %SPL, 0;
	{
	.reg .b32 %temp; 
	mov.b64 	{%temp, %r1}, %fd4;
	}
	shr.u32 	%r2, %r1, 20;
	and.b32  	%r3, %r2, 2047;
	setp.eq.s32 	%p1, %r3, 2047;
	mov.b32 	%r46, 0;
	@%p1 bra 	$L__BB1_9;
	add.s32 	%r20, %r3, -1024;
	mov.b64 	%rd20, %fd4;
	shl.b64 	%rd2, %rd20, 11;
	shr.u32 	%r4, %r20, 6;
	sub.s32 	%r45, 15, %r4;
	sub.s32 	%r21, 19, %r4;
	setp.lt.u32 	%p2, %r20, 128;
	selp.b32 	%r6, 18, %r21, %p2;
	setp.ge.s32 	%p3, %r45, %r6;
	mov.b64 	%rd70, 0;
	@%p3 bra 	$L__BB1_4;
	add.s32 	%r23, %r6, %r4;
	neg.s32 	%r43, %r23;
	or.b64  	%rd3, %rd2, -9223372036854775808;
	mov.b64 	%rd70, 0;
	mov.b32 	%r42, 0;
	mov.u64 	%rd25, __cudart_i2opi_d;
	mov.u32 	%r44, %r45;
$L__BB1_3:
	.pragma "nounroll";
	mul.wide.s32 	%rd22, %r42, 8;
	add.s64 	%rd23, %rd1, %rd22;
	mul.wide.s32 	%rd24, %r44, 8;
	add.s64 	%rd26, %rd25, %rd24;
	ld.global.nc.u64 	%rd27, [%rd26];
	{
	.reg .u32 %r0, %r1, %r2, %r3, %alo, %ahi, %blo, %bhi, %clo, %chi;
	mov.b64 	{%alo,%ahi}, %rd27;
	mov.b64 	{%blo,%bhi}, %rd3;
	mov.b64 	{%clo,%chi}, %rd70;
	mad.lo.cc.u32 	%r0, %alo, %blo, %clo;
	madc.hi.cc.u32 	%r1, %alo, %blo, %chi;
	madc.hi.u32 	%r2, %alo, %bhi, 0;
	mad.lo.cc.u32 	%r1, %alo, %bhi, %r1;
	madc.hi.cc.u32 	%r2, %ahi, %blo, %r2;
	madc.hi.u32 	%r3, %ahi, %bhi, 0;
	mad.lo.cc.u32 	%r1, %ahi, %blo, %r1;
	madc.lo.cc.u32 	%r2, %ahi, %bhi, %r2;
	addc.u32 	%r3, %r3, 0;
	mov.b64 	%rd28, {%r0,%r1};
	mov.b64 	%rd70, {%r2,%r3};
	}
	st.local.u64 	[%rd23], %rd28;
	add.s32 	%r44, %r44, 1;
	add.s32 	%r43, %r43, 1;
	add.s32 	%r42, %r42, 1;
	setp.ne.s32 	%p4, %r43, -15;
	mov.u32 	%r45, %r6;
	@%p4 bra 	$L__BB1_3;
$L__BB1_4:
	cvt.s64.s32 	%rd29, %r45;
	cvt.u64.u32 	%rd30, %r4;
	add.s64 	%rd31, %rd30, %rd29;
	shl.b64 	%rd32, %rd31, 3;
	add.s64 	%rd33, %rd1, %rd32;
	st.local.u64 	[%rd33+-120], %rd70;
	and.b32  	%r15, %r2, 63;
	ld.local.u64 	%rd72, [%rd1+16];
	ld.local.u64 	%rd71, [%rd1+24];
	setp.eq.s32 	%p5, %r15, 0;
	@%p5 bra 	$L__BB1_6;
	shl.b64 	%rd34, %rd71, %r15;
	shr.u64 	%rd35, %rd72, 1;
	xor.b32  	%r24, %r15, 63;
	shr.u64 	%rd36, %rd35, %r24;
	or.b64  	%rd71, %rd34, %rd36;
	ld.local.u64 	%rd37, [%rd1+8];
	shl.b64 	%rd38, %rd72, %r15;
	shr.u64 	%rd39, %rd37, 1;
	shr.u64 	%rd40, %rd39, %r24;
	or.b64  	%rd72, %rd38, %rd40;
$L__BB1_6:
	and.b32  	%r25, %r1, -2147483648;
	shr.u64 	%rd41, %rd71, 62;
	cvt.u32.u64 	%r26, %rd41;
	mov.b64 	{%r27, %r28}, %rd71;
	mov.b64 	{%r29, %r30}, %rd72;
	shf.l.wrap.b32 	%r31, %r30, %r27, 2;
	shf.l.wrap.b32 	%r32, %r27, %r28, 2;
	mov.b64 	%rd42, {%r31, %r32};
	shl.b64 	%rd43, %rd72, 2;
	shr.u64 	%rd44, %rd42, 63;
	cvt.u32.u64 	%r33, %rd44;
	add.s32 	%r34, %r33, %r26;
	setp.eq.s32 	%p6, %r25, 0;
	neg.s32 	%r35, %r34;
	selp.b32 	%r46, %r34, %r35, %p6;
	setp.gt.s64 	%p7, %rd42, -1;
	mov.b64 	%rd45, 0;
	{
	.reg .u32 %r0, %r1, %r2, %r3, %a0, %a1, %a2, %a3, %b0, %b1, %b2, %b3;
	mov.b64 	{%a0,%a1}, %rd45;
	mov.b64 	{%a2,%a3}, %rd45;
	mov.b64 	{%b0,%b1}, %rd43;
	mov.b64 	{%b2,%b3}, %rd42;
	sub.cc.u32 	%r0, %a0, %b0;
	subc.cc.u32 	%r1, %a1, %b1;
	subc.cc.u32 	%r2, %a2, %b2;
	subc.u32 	%r3, %a3, %b3;
	mov.b64 	%rd46, {%r0,%r1};
	mov.b64 	%rd47, {%r2,%r3};
	}
	xor.b32  	%r36, %r25, -2147483648;
	selp.b64 	%rd73, %rd42, %rd47, %p7;
	selp.b64 	%rd14, %rd43, %rd46, %p7;
	selp.b32 	%r17, %r25, %r36, %p7;
	clz.b64 	%r37, %rd73;
	cvt.u64.u32 	%rd15, %r37;
	setp.eq.s32 	%p8, %r37, 0;
	@%p8 bra 	$L__BB1_8;
	cvt.u32.u64 	%r38, %rd15;
	and.b32  	%r39, %r38, 63;
	shl.b64 	%rd48, %rd73, %r39;
	shr.u64 	%rd49, %rd14, 1;
	not.b32 	%r40, %r38;
	and.b32  	%r41, %r40, 63;
	shr.u64 	%rd50, %rd49, %r41;
	or.b64  	%rd73, %rd48, %rd50;
$L__BB1_8:
	mov.b64 	%rd51, -3958705157555305931;
	{
	.reg .u32 %r0, %r1, %r2, %r3, %alo, %ahi, %blo, %bhi;
	mov.b64 	{%alo,%ahi}, %rd73;
	mov.b64 	{%blo,%bhi}, %rd51;
	mul.lo.u32 	%r0, %alo, %blo;
	mul.hi.u32 	%r1, %alo, %blo;
	mad.lo.cc.u32 	%r1, %alo, %bhi, %r1;
	madc.hi.u32 	%r2, %alo, %bhi, 0;
	mad.lo.cc.u32 	%r1, %ahi, %blo, %r1;
	madc.hi.cc.u32 	%r2, %ahi, %blo, %r2;
	madc.hi.u32 	%r3, %ahi, %bhi, 0;
	mad.lo.cc.u32 	%r2, %ahi, %bhi, %r2;
	addc.u32 	%r3, %r3, 0;
	mov.b64 	%rd52, {%r0,%r1};
	mov.b64 	%rd53, {%r2,%r3};
	}
	setp.gt.s64 	%p9, %rd53, 0;
	{
	.reg .u32 %r0, %r1, %r2, %r3, %a0, %a1, %a2, %a3, %b0, %b1, %b2, %b3;
	mov.b64 	{%a0,%a1}, %rd52;
	mov.b64 	{%a2,%a3}, %rd53;
	mov.b64 	{%b0,%b1}, %rd52;
	mov.b64 	{%b2,%b3}, %rd53;
	add.cc.u32 	%r0, %a0, %b0;
	addc.cc.u32 	%r1, %a1, %b1;
	addc.cc.u32 	%r2, %a2, %b2;
	addc.u32 	%r3, %a3, %b3;
	mov.b64 	%rd54, {%r0,%r1};
	mov.b64 	%rd55, {%r2,%r3};
	}
	selp.b64 	%rd56, %rd55, %rd53, %p9;
	selp.s64 	%rd57, -1, 0, %p9;
	sub.s64 	%rd58, %rd57, %rd15;
	cvt.u64.u32 	%rd59, %r17;
	shl.b64 	%rd60, %rd59, 32;
	add.s64 	%rd61, %rd56, 1;
	shr.u64 	%rd62, %rd61, 10;
	add.s64 	%rd63, %rd62, 1;
	shr.u64 	%rd64, %rd63, 1;
	shl.b64 	%rd65, %rd58, 52;
	add.s64 	%rd66, %rd65, %rd64;
	add.s64 	%rd67, %rd66, 4602678819172646912;
	or.b64  	%rd68, %rd67, %rd60;
	mov.b64 	%fd4, %rd68;
$L__BB1_9:
	st.param.f64 	[func_retval0], %fd4;
	st.param.b32 	[func_retval0+8], %r46;
	ret;

}
.func  (.param .b64 func_retval0) __internal_accurate_pow(
	.param .b64 __internal_accurate_pow_param_0,
	.param .b64 __internal_accurate_pow_param_1
)
{
	.reg .pred 	%p<8>;
	.reg .b32 	%r<49>;
	.reg .b32 	%f<3>;
	.reg .b64 	%fd<109>;

	ld.param.f64 	%fd10, [__internal_accurate_pow_param_0];
	ld.param.f64 	%fd11, [__internal_accurate_pow_param_1];
	{
	.reg .b32 %temp; 
	mov.b64 	{%temp, %r46}, %fd10;
	}
	{
	.reg .b32 %temp; 
	mov.b64 	{%r45, %temp}, %fd10;
	}
	shr.u32 	%r47, %r46, 20;
	setp.gt.u32 	%p1, %r46, 1048575;
	@%p1 bra 	$L__BB2_2;
	mul.f64 	%fd12, %fd10, 0d4350000000000000;
	{
	.reg .b32 %temp; 
	mov.b64 	{%temp, %r46}, %fd12;
	}
	{
	.reg .b32 %temp; 
	mov.b64 	{%r45, %temp}, %fd12;
	}
	shr.u32 	%r16, %r46, 20;
	add.s32 	%r47, %r16, -54;
$L__BB2_2:
	add.s32 	%r48, %r47, -1023;
	and.b32  	%r17, %r46, -2146435073;
	or.b32  	%r18, %r17, 1072693248;
	mov.b64 	%fd107, {%r45, %r18};
	setp.lt.u32 	%p2, %r18, 1073127583;
	@%p2 bra 	$L__BB2_4;
	{
	.reg .b32 %temp; 
	mov.b64 	{%r19, %temp}, %fd107;
	}
	{
	.reg .b32 %temp; 
	mov.b64 	{%temp, %r20}, %fd107;
	}
	add.s32 	%r21, %r20, -1048576;
	mov.b64 	%fd107, {%r19, %r21};
	add.s32 	%r48, %r47, -1022;
$L__BB2_4:
	add.f64 	%fd13, %fd107, 0dBFF0000000000000;
	add.f64 	%fd14, %fd107, 0d3FF0000000000000;
	rcp.approx.ftz.f64 	%fd15, %fd14;
	neg.f64 	%fd16, %fd14;
	fma.rn.f64 	%fd17, %fd16, %fd15, 0d3FF0000000000000;
	fma.rn.f64 	%fd18, %fd17, %fd17, %fd17;
	fma.rn.f64 	%fd19, %fd18, %fd15, %fd15;
	mul.f64 	%fd20, %fd13, %fd19;
	fma.rn.f64 	%fd21, %fd13, %fd19, %fd20;
	mul.f64 	%fd22, %fd21, %fd21;
	fma.rn.f64 	%fd23, %fd22, 0d3EB0F5FF7D2CAFE2, 0d3ED0F5D241AD3B5A;
	fma.rn.f64 	%fd24, %fd23, %fd22, 0d3EF3B20A75488A3F;
	fma.rn.f64 	%fd25, %fd24, %fd22, 0d3F1745CDE4FAECD5;
	fma.rn.f64 	%fd26, %fd25, %fd22, 0d3F3C71C7258A578B;
	fma.rn.f64 	%fd27, %fd26, %fd22, 0d3F6249249242B910;
	fma.rn.f64 	%fd28, %fd27, %fd22, 0d3F89999999999DFB;
	sub.f64 	%fd29, %fd13, %fd21;
	add.f64 	%fd30, %fd29, %fd29;
	neg.f64 	%fd31, %fd21;
	fma.rn.f64 	%fd32, %fd31, %fd13, %fd30;
	mul.f64 	%fd33, %fd19, %fd32;
	fma.rn.f64 	%fd34, %fd22, %fd28, 0d3FB5555555555555;
	mov.f64 	%fd35, 0d3FB5555555555555;
	sub.f64 	%fd36, %fd35, %fd34;
	fma.rn.f64 	%fd37, %fd22, %fd28, %fd36;
	add.f64 	%fd38, %fd37, 0dBC46A4CB00B9E7B0;
	add.f64 	%fd39, %fd34, %fd38;
	sub.f64 	%fd40, %fd34, %fd39;
	add.f64 	%fd41, %fd38, %fd40;
	mul.rn.f64 	%fd42, %fd21, %fd21;
	neg.f64 	%fd43, %fd42;
	fma.rn.f64 	%fd44, %fd21, %fd21, %fd43;
	{
	.reg .b32 %temp; 
	mov.b64 	{%r22, %temp}, %fd33;
	}
	{
	.reg .b32 %temp; 
	mov.b64 	{%temp, %r23}, %fd33;
	}
	add.s32 	%r24, %r23, 1048576;
	mov.b64 	%fd45, {%r22, %r24};
	fma.rn.f64 	%fd46, %fd21, %fd45, %fd44;
	mul.rn.f64 	%fd47, %fd42, %fd21;
	neg.f64 	%fd48, %fd47;
	fma.rn.f64 	%fd49, %fd42, %fd21, %fd48;
	fma.rn.f64 	%fd50, %fd42, %fd33, %fd49;
	fma.rn.f64 	%fd51, %fd46, %fd21, %fd50;
	mul.rn.f64 	%fd52, %fd39, %fd47;
	neg.f64 	%fd53, %fd52;
	fma.rn.f64 	%fd54, %fd39, %fd47, %fd53;
	fma.rn.f64 	%fd55, %fd39, %fd51, %fd54;
	fma.rn.f64 	%fd56, %fd41, %fd47, %fd55;
	add.f64 	%fd57, %fd52, %fd56;
	sub.f64 	%fd58, %fd52, %fd57;
	add.f64 	%fd59, %fd56, %fd58;
	add.f64 	%fd60, %fd21, %fd57;
	sub.f64 	%fd61, %fd21, %fd60;
	add.f64 	%fd62, %fd57, %fd61;
	add.f64 	%fd63, %fd59, %fd62;
	add.f64 	%fd64, %fd33, %fd63;
	add.f64 	%fd65, %fd60, %fd64;
	sub.f64 	%fd66, %fd60, %fd65;
	add.f64 	%fd67, %fd64, %fd66;
	xor.b32  	%r25, %r48, -2147483648;
	mov.b32 	%r26, 1127219200;
	mov.b64 	%fd68, {%r25, %r26};
	mov.b32 	%r27, -2147483648;
	mov.b64 	%fd69, {%r27, %r26};
	sub.f64 	%fd70, %fd68, %fd69;
	fma.rn.f64 	%fd71, %fd70, 0d3FE62E42FEFA39EF, %fd65;
	fma.rn.f64 	%fd72, %fd70, 0dBFE62E42FEFA39EF, %fd71;
	sub.f64 	%fd73, %fd72, %fd65;
	sub.f64 	%fd74, %fd67, %fd73;
	fma.rn.f64 	%fd75, %fd70, 0d3C7ABC9E3B39803F, %fd74;
	add.f64 	%fd76, %fd71, %fd75;
	sub.f64 	%fd77, %fd71, %fd76;
	add.f64 	%fd78, %fd75, %fd77;
	{
	.reg .b32 %temp; 
	mov.b64 	{%temp, %r28}, %fd11;
	}
	{
	.reg .b32 %temp; 
	mov.b64 	{%r29, %temp}, %fd11;
	}
	shl.b32 	%r30, %r28, 1;
	setp.gt.u32 	%p3, %r30, -33554433;
	and.b32  	%r31, %r28, -15728641;
	selp.b32 	%r32, %r31, %r28, %p3;
	mov.b64 	%fd79, {%r29, %r32};
	mul.rn.f64 	%fd80, %fd76, %fd79;
	neg.f64 	%fd81, %fd80;
	fma.rn.f64 	%fd82, %fd76, %fd79, %fd81;
	fma.rn.f64 	%fd83, %fd78, %fd79, %fd82;
	add.f64 	%fd4, %fd80, %fd83;
	sub.f64 	%fd84, %fd80, %fd4;
	add.f64 	%fd5, %fd83, %fd84;
	fma.rn.f64 	%fd85, %fd4, 0d3FF71547652B82FE, 0d4338000000000000;
	{
	.reg .b32 %temp; 
	mov.b64 	{%r13, %temp}, %fd85;
	}
	mov.f64 	%fd86, 0dC338000000000000;
	add.rn.f64 	%fd87, %fd85, %fd86;
	fma.rn.f64 	%fd88, %fd87, 0dBFE62E42FEFA39EF, %fd4;
	fma.rn.f64 	%fd89, %fd87, 0dBC7ABC9E3B39803F, %fd88;
	fma.rn.f64 	%fd90, %fd89, 0d3E5ADE1569CE2BDF, 0d3E928AF3FCA213EA;
	fma.rn.f64 	%fd91, %fd90, %fd89, 0d3EC71DEE62401315;
	fma.rn.f64 	%fd92, %fd91, %fd89, 0d3EFA01997C89EB71;
	fma.rn.f64 	%fd93, %fd92, %fd89, 0d3F2A01A014761F65;
	fma.rn.f64 	%fd94, %fd93, %fd89, 0d3F56C16C1852B7AF;
	fma.rn.f64 	%fd95, %fd94, %fd89, 0d3F81111111122322;
	fma.rn.f64 	%fd96, %fd95, %fd89, 0d3FA55555555502A1;
	fma.rn.f64 	%fd97, %fd96, %fd89, 0d3FC5555555555511;
	fma.rn.f64 	%fd98, %fd97, %fd89, 0d3FE000000000000B;
	fma.rn.f64 	%fd99, %fd98, %fd89, 0d3FF0000000000000;
	fma.rn.f64 	%fd100, %fd99, %fd89, 0d3FF0000000000000;
	{
	.reg .b32 %temp; 
	mov.b64 	{%r14, %temp}, %fd100;
	}
	{
	.reg .b32 %temp; 
	mov.b64 	{%temp, %r15}, %fd100;
	}
	shl.b32 	%r33, %r13, 20;
	add.s32 	%r34, %r33, %r15;
	mov.b64 	%fd108, {%r14, %r34};
	{
	.reg .b32 %temp; 
	mov.b64 	{%temp, %r35}, %fd4;
	}
	mov.b32 	%f2, %r35;
	abs.f32 	%f1, %f2;
	setp.lt.f32 	%p4, %f1, 0f4086232B;
	@%p4 bra 	$L__BB2_7;
	setp.lt.f64 	%p5, %fd4, 0d0000000000000000;
	add.f64 	%fd101, %fd4, 0d7FF0000000000000;
	selp.f64 	%fd108, 0d0000000000000000, %fd101, %p5;
	setp.geu.f32 	%p6, %f1, 0f40874800;
	@%p6 bra 	$L__BB2_7;
	shr.u32 	%r36, %r13, 31;
	add.s32 	%r37, %r13, %r36;
	shr.s32 	%r38, %r37, 1;
	shl.b32 	%r39, %r38, 20;
	add.s32 	%r40, %r15, %r39;
	mov.b64 	%fd102, {%r14, %r40};
	sub.s32 	%r41, %r13, %r38;
	shl.b32 	%r42, %r41, 20;
	add.s32 	%r43, %r42, 1072693248;
	mov.b32 	%r44, 0;
	mov.b64 	%fd103, {%r44, %r43};
	mul.f64 	%fd108, %fd103, %fd102;
$L__BB2_7:
	abs.f64 	%fd104, %fd108;
	setp.eq.f64 	%p7, %fd104, 0d7FF0000000000000;
	fma.rn.f64 	%fd105, %fd108, %fd5, %fd108;
	selp.f64 	%fd106, %fd108, %fd105, %p7;
	st.param.f64 	[func_retval0], %fd106;
	ret;

}


// ===== COMPILED SASS (sm_100) =====

	.target	sm_100

	.elftype	@"ET_EXEC"


//--------------------- .note.nv.tkinfo           --------------------------
	.section	.note.nv.tkinfo,"",@"SHT_NOTE"
	.sectionflags	@"SHF_NOTE_NV_TKINFO"
	.tkinfo
        /*0018*/ 	.word	0x00000002
        /*0030*/ 	.string	""
        /*0030*/ 	.string	"ptxas"
        /*0030*/ 	.string	"Cuda compilation tools, release 13.0, V13.0.88"
        /*0030*/ 	.string	"Build cuda_13.0.r13.0/compiler.36424714_0"
        /*0030*/ 	.string	"-arch sm_100 -m 64 "



//--------------------- .note.nv.cuinfo           --------------------------
	.section	.note.nv.cuinfo,"",@"SHT_NOTE"
	.sectionflags	@"SHF_NOTE_NV_CUINFO"
        /*0018*/ 	.short	0x0002
        /*001a*/ 	.short	0x0064
        /*001c*/ 	.short	0x0082
	.zero		2


//--------------------- .nv.info                  --------------------------
	.section	.nv.info,"",@"SHT_CUDA_INFO"
	.align	4


	//----- nvinfo : EIATTR_REGCOUNT
	.align		4
        /*0000*/ 	.byte	0x04, 0x2f
        /*0002*/ 	.short	(.L_11 - .L_10)
	.align		4
.L_10:
        /*0004*/ 	.word	index@(_Z10bruteForcef)
        /*0008*/ 	.word	0x00000046


	//----- nvinfo : EIATTR_FRAME_SIZE
	.align		4
.L_11:
        /*000c*/ 	.byte	0x04, 0x11
        /*000e*/ 	.short	(.L_13 - .L_12)
	.align		4
.L_12:
        /*0010*/ 	.word	index@($_Z10bruteForcef$__internal_trig_reduction_slowpathd)
        /*0014*/ 	.word	0x000000d0


	//----- nvinfo : EIATTR_FRAME_SIZE
	.align		4
.L_13:
        /*0018*/ 	.byte	0x04, 0x11
        /*001a*/ 	.short	(.L_15 - .L_14)
	.align		4
.L_14:
        /*001c*/ 	.word	index@($_Z10bruteForcef$__internal_accurate_pow)
        /*0020*/ 	.word	0x000000d0


	//----- nvinfo : EIATTR_FRAME_SIZE
	.align		4
.L_15:
        /*0024*/ 	.byte	0x04, 0x11
        /*0026*/ 	.short	(.L_17 - .L_16)
	.align		4
.L_16:
        /*0028*/ 	.word	index@($__internal_3_$__cuda_sm3x_div_rn_noftz_f32_slowpath)
        /*002c*/ 	.word	0x000000d0


	//----- nvinfo : EIATTR_FRAME_SIZE
	.align		4
.L_17:
        /*0030*/ 	.byte	0x04, 0x11
        /*0032*/ 	.short	(.L_19 - .L_18)
	.align		4
.L_18:
        /*0034*/ 	.word	index@($__internal_2_$__cuda_sm20_dsqrt_rn_f64_mediumpath_v1)
        /*0038*/ 	.word	0x000000d0


	//----- nvinfo : EIATTR_FRAME_SIZE
	.align		4
.L_19:
        /*003c*/ 	.byte	0x04, 0x11
        /*003e*/ 	.short	(.L_21 - .L_20)
	.align		4
.L_20:
        /*0040*/ 	.word	index@($__internal_1_$__cuda_sm20_div_rn_f64_full)
        /*0044*/ 	.word	0x000000d0


	//----- nvinfo : EIATTR_FRAME_SIZE
	.align		4
.L_21:
        /*0048*/ 	.byte	0x04, 0x11
        /*004a*/ 	.short	(.L_23 - .L_22)
	.align		4
.L_22:
        /*004c*/ 	.word	index@($__internal_0_$__cuda_sm20_dblrcp_rn_slowpath_v3)
        /*0050*/ 	.word	0x000000d0


	//----- nvinfo : EIATTR_FRAME_SIZE
	.align		4
.L_23:
        /*0054*/ 	.byte	0x04, 0x11
        /*0056*/ 	.short	(.L_25 - .L_24)
	.align		4
.L_24:
        /*0058*/ 	.word	index@(_Z10bruteForcef)
        /*005c*/ 	.word	0x000000d0


	//----- nvinfo : EIATTR_MIN_STACK_SIZE
	.align		4
.L_25:
        /*0060*/ 	.byte	0x04, 0x12
        /*0062*/ 	.short	(.L_27 - .L_26)
	.align		4
.L_26:
        /*0064*/ 	.word	index@(_Z10bruteForcef)
        /*0068*/ 	.word	0x000000d0
.L_27:


//--------------------- .nv.compat                --------------------------
	.section	.nv.compat,"",@"SHT_CUDA_COMPAT_INFO"
	.align	4
        /*0000*/ 	.byte	0x02, 0x09, 0x00, 0x00, 0x02, 0x02, 0x01, 0x00, 0x02, 0x05, 0x05, 0x00, 0x03, 0x07, 0x01, 0x01
        /*0010*/ 	.byte	0x02, 0x03, 0x00, 0x00, 0x02, 0x06, 0x01, 0x00, 0x04, 0x0b, 0x08, 0x00, 0x01, 0x00, 0x00, 0x00
        /*0020*/ 	.byte	0x00, 0x00, 0x00, 0x00


//--------------------- .nv.info._Z10bruteForcef  --------------------------
	.section	.nv.info._Z10bruteForcef,"",@"SHT_CUDA_INFO"
	.sectionflags	@""
	.align	4


	//----- nvinfo : EIATTR_CUDA_API_VERSION
	.align		4
        /*0000*/ 	.byte	0x04, 0x37
        /*0002*/ 	.short	(.L_29 - .L_28)
.L_28:
        /*0004*/ 	.word	0x00000082


	//----- nvinfo : EIATTR_KPARAM_INFO
	.align		4
.L_29:
        /*0008*/ 	.byte	0x04, 0x17
        /*000a*/ 	.short	(.L_31 - .L_30)
.L_30:
        /*000c*/ 	.word	0x00000000
        /*0010*/ 	.short	0x0000
        /*0012*/ 	.short	0x0000
        /*0014*/ 	.byte	0x00, 0xf0, 0x11, 0x00


	//----- nvinfo : EIATTR_SPARSE_MMA_MASK
	.align		4
.L_31:
        /*0018*/ 	.byte	0x03, 0x50
        /*001a*/ 	.short	0x0000


	//----- nvinfo : EIATTR_MAXREG_COUNT
	.align		4
        /*001c*/ 	.byte	0x03, 0x1b
        /*001e*/ 	.short	0x00ff


	//----- nvinfo : EIATTR_EXTERNS
	.align		4
        /*0020*/ 	.byte	0x04, 0x0f
        /*0022*/ 	.short	(.L_33 - .L_32)


	//   ....[0]....
	.align		4
.L_32:
        /*0024*/ 	.word	index@(vprintf)


	//----- nvinfo : EIATTR_MERCURY_ISA_VERSION
	.align		4
.L_33:
        /*0028*/ 	.byte	0x03, 0x5f
        /*002a*/ 	.short	0x0101


	//----- nvinfo : EIATTR_VRC_CTA_INIT_COUNT
	.align		4
        /*002c*/ 	.byte	0x02, 0x4a
	.zero		1
	.zero		1


	//----- nvinfo : EIATTR_SYSCALL_OFFSETS
	.align		4
        /*0030*/ 	.byte	0x04, 0x46
        /*0032*/ 	.short	(.L_35 - .L_34)


	//   ....[0]....
.L_34:
        /*0034*/ 	.word	0x00007ef0


	//   ....[1]....
        /*0038*/ 	.word	0x00007ff0


	//   ....[2]....
        /*003c*/ 	.word	0x00008220


	//   ....[3]....
        /*0040*/ 	.word	0x000082e0


	//   ....[4]....
        /*0044*/ 	.word	0x00008370


	//   ....[5]....
        /*0048*/ 	.word	0x000083e0


	//----- nvinfo : EIATTR_EXIT_INSTR_OFFSETS
	.align		4
.L_35:
        /*004c*/ 	.byte	0x04, 0x1c
        /*004e*/ 	.short	(.L_37 - .L_36)


	//   ....[0]....
.L_36:
        /*0050*/ 	.word	0x00008450


	//----- nvinfo : EIATTR_CRS_STACK_SIZE
	.align		4
.L_37:
        /*0054*/ 	.byte	0x04, 0x1e
        /*0056*/ 	.short	(.L_39 - .L_38)
.L_38:
        /*0058*/ 	.word	0x00000000


	//----- nvinfo : EIATTR_CBANK_PARAM_SIZE
	.align		4
.L_39:
        /*005c*/ 	.byte	0x03, 0x19
        /*005e*/ 	.short	0x0004


	//----- nvinfo : EIATTR_PARAM_CBANK
	.align		4
        /*0060*/ 	.byte	0x04, 0x0a
        /*0062*/ 	.short	(.L_41 - .L_40)
	.align		4
.L_40:
        /*0064*/ 	.word	index@(.nv.constant0._Z10bruteForcef)
        /*0068*/ 	.short	0x0380
        /*006a*/ 	.short	0x0004


	//----- nvinfo : EIATTR_SW_WAR
	.align		4
.L_41:
        /*006c*/ 	.byte	0x04, 0x36
        /*006e*/ 	.short	(.L_43 - .L_42)
.L_42:
        /*0070*/ 	.word	0x00000008
.L_43:


//--------------------- .nv.callgraph             --------------------------
	.section	.nv.callgraph,"",@"SHT_CUDA_CALLGRAPH"
	.align	4
	.sectionentsize	8
	.align		4
        /*0000*/ 	.word	0x00000000
	.align		4
        /*0004*/ 	.word	0xffffffff
	.align		4
        /*0008*/ 	.word	index@(_Z10bruteForcef)
	.align		4
        /*000c*/ 	.word	index@(vprintf)
	.align		4
        /*0010*/ 	.word	0x00000000
	.align		4
        /*0014*/ 	.word	0xfffffffe
	.align		4
        /*0018*/ 	.word	0x00000000
	.align		4
        /*001c*/ 	.word	0xfffffffd
	.align		4
        /*0020*/ 	.word	0x00000000
	.align		4
        /*0024*/ 	.word	0xfffffffc


//--------------------- .nv.constant4             --------------------------
	.section	.nv.constant4,"a",@progbits
	.align	8
	.align		8
.nv.constant4:
        /*0000*/ 	.dword	vprintf
	.align		8
        /*0008*/ 	.dword	characterSet
	.align		8
        /*0010*/ 	.dword	shouldStop
	.align		8
        /*0018*/ 	.dword	$str
	.align		8
        /*0020*/ 	.dword	$str$1
	.align		8
        /*0028*/ 	.dword	$str$2
	.align		8
        /*0030*/ 	.dword	$str$3
	.align		8
        /*0038*/ 	.dword	$str$4
	.align		8
        /*0040*/ 	.dword	$str$5
	.align		8
        /*0048*/ 	.dword	__cudart_i2opi_d
	.align		8
        /*0050*/ 	.dword	__cudart_sin_cos_coeffs


//--------------------- .text._Z10bruteForcef     --------------------------
	.section	.text._Z10bruteForcef,"ax",@progbits
	.align	128
        .global         _Z10bruteForcef
        .type           _Z10bruteForcef,@function
        .size           _Z10bruteForcef,(.L_x_178 - _Z10bruteForcef)
        .other          _Z10bruteForcef,@"STO_CUDA_ENTRY STV_DEFAULT"
_Z10bruteForcef:
.text._Z10bruteForcef:
[----:B------:R-:W0:Y:S01]  /*0000*/  LDC R1, c[0x0][0x37c] ;  /* 0x0000df00ff017b82 */ /* 0x000e220000000800 */
[----:B------:R-:W1:Y:S01]  /*0010*/  LDCU UR4, c[0x0][0x2f8] ;  /* 0x00005f00ff0477ac */ /* 0x000e620008000800 */
[----:B0-----:R-:W-:Y:S01]  /*0020*/  VIADD R1, R1, 0xffffff30 ;  /* 0xffffff3001017836 */ /* 0x001fe20000000000 */
[----:B------:R-:W0:Y:S01]  /*0030*/  LDCU UR5, c[0x0][0x2fc] ;  /* 0x00005f80ff0577ac */ /* 0x000e220008000800 */
[----:B------:R-:W2:Y:S03]  /*0040*/  LDCU.64 UR36, c[0x0][0x358] ;  /* 0x00006b00ff2477ac */ /* 0x000ea60008000a00 */
[----:B-1----:R-:W-:-:S05]  /*0050*/  IADD3 R16, P0, PT, R1, UR4, RZ ;  /* 0x0000000401107c10 */ /* 0x002fca000ff1e0ff */
[----:B0-----:R-:W-:Y:S01]  /*0060*/  IMAD.X R17, RZ, RZ, UR5, P0 ;  /* 0x00000005ff117e24 */ /* 0x001fe200080e06ff */
[----:B------:R-:W-:Y:S01]  /*0070*/  CS2R R24, SR_CLOCKLO ;  /* 0x0000000000187805 */ /* 0x000fe20000015000 */
[C---:B------:R-:W-:Y:S01]  /*0080*/  VIADD R18, R1.reuse, 0x40 ;  /* 0x0000004001127836 */ /* 0x040fe20000000000 */
[----:B------:R-:W0:Y:S01]  /*0090*/  LDCU UR40, c[0x0][0x370] ;  /* 0x00006e00ff2877ac */ /* 0x000e220008000800 */
[----:B------:R-:W-:Y:S02]  /*00a0*/  VIADD R19, R1, 0x60 ;  /* 0x0000006001137836 */ /* 0x000fe40000000000 */
[----:B------:R-:W-:Y:S01]  /*00b0*/  VIADD R22, R16, 0x80 ;  /* 0x0000008010167836 */ /* 0x000fe20000000000 */
[----:B------:R-:W1:Y:S01]  /*00c0*/  LDCU.64 UR38, c[0x4][0x8] ;  /* 0x01000100ff2677ac */ /* 0x000e620008000a00 */
[----:B--2---:R-:W-:-:S07]  /*00d0*/  IMAD.MOV.U32 R23, RZ, RZ, RZ ;  /* 0x000000ffff177224 */ /* 0x004fce00078e00ff */
.L_x_142:
[----:B------:R-:W0:Y:S01]  /*00e0*/  S2R R0, SR_CTAID.X ;  /* 0x0000000000007919 */ /* 0x000e220000002500 */
[----:B------:R-:W2:Y:S01]  /*00f0*/  LDCU UR4, c[0x0][0x360] ;  /* 0x00006c00ff0477ac */ /* 0x000ea20008000800 */
[----:B------:R-:W-:Y:S01]  /*0100*/  BSSY.RECONVERGENT B0, `(.L_x_0) ;  /* 0x0000018000007945 */ /* 0x000fe20003800200 */
[----:B------:R-:W2:Y:S01]  /*0110*/  S2R R3, SR_TID.X ;  /* 0x0000000000037919 */ /* 0x000ea20000002100 */
[----:B0-----:R-:W-:-:S04]  /*0120*/  IMAD R0, R23, UR40, R0 ;  /* 0x0000002817007c24 */ /* 0x001fc8000f8e0200 */
[----:B--2---:R-:W-:-:S04]  /*0130*/  IMAD R0, R0, UR4, R3 ;  /* 0x0000000400007c24 */ /* 0x004fc8000f8e0203 */
[----:B------:R-:W-:Y:S02]  /*0140*/  VIADD R2, R0, 0x1 ;  /* 0x0000000100027836 */ /* 0x000fe40000000000 */
[----:B------:R-:W-:-:S03]  /*0150*/  IMAD.MOV.U32 R0, RZ, RZ, RZ ;  /* 0x000000ffff007224 */ /* 0x000fc600078e00ff */
[----:B------:R-:W-:-:S13]  /*0160*/  ISETP.GE.AND P0, PT, R2, 0x1, PT ;  /* 0x000000010200780c */ /* 0x000fda0003f06270 */
[----:B------:R-:W-:Y:S05]  /*0170*/  @!P0 BRA `(.L_x_1) ;  /* 0x0000000000408947 */ /* 0x000fea0003800000 */
[----:B------:R-:W-:Y:S01]  /*0180*/  BSSY.RECONVERGENT B1, `(.L_x_1) ;  /* 0x000000f000017945 */ /* 0x000fe20003800200 */
[----:B------:R-:W-:Y:S02]  /*0190*/  IMAD.MOV.U32 R4, RZ, RZ, R2 ;  /* 0x000000ffff047224 */ /* 0x000fe400078e0002 */
[----:B------:R-:W-:-:S07]  /*01a0*/  IMAD.MOV.U32 R0, RZ, RZ, RZ ;  /* 0x000000ffff007224 */ /* 0x000fce00078e00ff */
.L_x_2:
[----:B------:R-:W-:-:S04]  /*01b0*/  VIADD R5, R4, 0xffffffff ;  /* 0xffffffff04057836 */ /* 0x000fc80000000000 */
[----:B------:R-:W-:-:S05]  /*01c0*/  IMAD.HI.U32 R4, R5, 0x38e38e39, RZ ;  /* 0x38e38e3905047827 */ /* 0x000fca00078e00ff */
[----:B------:R-:W-:-:S05]  /*01d0*/  SHF.R.U32.HI R4, RZ, 0x3, R4 ;  /* 0x00000003ff047819 */ /* 0x000fca0000011604 */
[----:B0-----:R-:W-:-:S05]  /*01e0*/  IMAD R2, R4, -0x24, R5 ;  /* 0xffffffdc04027824 */ /* 0x001fca00078e0205 */
[----:B-1----:R-:W-:-:S05]  /*01f0*/  IADD3 R2, P0, PT, R2, UR38, RZ ;  /* 0x0000002602027c10 */ /* 0x002fca000ff1e0ff */
[----:B------:R-:W-:-:S05]  /*0200*/  IMAD.X R3, RZ, RZ, UR39, P0 ;  /* 0x00000027ff037e24 */ /* 0x000fca00080e06ff */
[----:B------:R-:W2:Y:S01]  /*0210*/  LDG.E.U8.CONSTANT R2, desc[UR36][R2.64] ;  /* 0x0000002402027981 */ /* 0x000ea2000c1e9100 */
[----:B------:R-:W-:Y:S01]  /*0220*/  IMAD.IADD R7, R1, 0x1, R0 ;  /* 0x0000000101077824 */ /* 0x000fe200078e0200 */
[----:B------:R-:W-:Y:S01]  /*0230*/  ISETP.GE.U32.AND P0, PT, R5, 0x24, PT ;  /* 0x000000240500780c */ /* 0x000fe20003f06070 */
[----:B------:R-:W-:-:S03]  /*0240*/  VIADD R0, R0, 0x1 ;  /* 0x0000000100007836 */ /* 0x000fc60000000000 */
[----:B--2---:R0:W-:Y:S09]  /*0250*/  STL.U8 [R7], R2 ;  /* 0x0000000207007387 */ /* 0x0041f20000100000 */
[----:B------:R-:W-:Y:S05]  /*0260*/  @P0 BRA `(.L_x_2) ;  /* 0xfffffffc00d00947 */ /* 0x000fea000383ffff */
[----:B------:R-:W-:Y:S05]  /*0270*/  BSYNC.RECONVERGENT B1 ;  /* 0x0000000000017941 */ /* 0x000fea0003800200 */
.L_x_1:
[----:B-1----:R-:W-:Y:S05]  /*0280*/  BSYNC.RECONVERGENT B0 ;  /* 0x0000000000007941 */ /* 0x002fea0003800200 */
.L_x_0:
[----:B------:R-:W1:Y:S01]  /*0290*/  LDCU UR4, c[0x0][0x2f8] ;  /* 0x00005f00ff0477ac */ /* 0x000e620008000800 */
[----:B------:R-:W-:Y:S01]  /*02a0*/  ISETP.NE.AND P0, PT, R0, RZ, PT ;  /* 0x000000ff0000720c */ /* 0x000fe20003f05270 */
[----:B------:R-:W-:Y:S01]  /*02b0*/  BSSY.RECONVERGENT B0, `(.L_x_3) ;  /* 0x000007c000007945 */ /* 0x000fe20003800200 */
[----:B-1----:R-:W-:-:S11]  /*02c0*/  VIADD R13, R22, -UR4 ;  /* 0x80000004160d7c36 */ /* 0x002fd60008000000 */
[----:B------:R-:W-:Y:S05]  /*02d0*/  @!P0 BRA `(.L_x_4) ;  /* 0x0000000400e48947 */ /* 0x000fea0003800000 */
[C---:B------:R-:W-:Y:S01]  /*02e0*/  ISETP.GE.U32.AND P0, PT, R0.reuse, 0x4, PT ;  /* 0x000000040000780c */ /* 0x040fe20003f06070 */
[----:B------:R-:W-:Y:S01]  /*02f0*/  BSSY.RECONVERGENT B1, `(.L_x_5) ;  /* 0x0000068000017945 */ /* 0x000fe20003800200 */
[----:B------:R-:W-:Y:S01]  /*0300*/  LOP3.LUT R14, R0, 0x3, RZ, 0xc0, !PT ;  /* 0x00000003000e7812 */ /* 0x000fe200078ec0ff */
[----:B------:R-:W-:-:S10]  /*0310*/  IMAD.MOV.U32 R3, RZ, RZ, RZ ;  /* 0x000000ffff037224 */ /* 0x000fd400078e00ff */
[----:B------:R-:W-:Y:S05]  /*0320*/  @!P0 BRA `(.L_x_6) ;  /* 0x0000000400908947 */ /* 0x000fea0003800000 */
[C---:B------:R-:W-:Y:S01]  /*0330*/  LOP3.LUT R3, R0.reuse, 0xfffffffc, RZ, 0xc0, !PT ;  /* 0xfffffffc00037812 */ /* 0x040fe200078ec0ff */
[----:B------:R-:W-:Y:S01]  /*0340*/  BSSY.RELIABLE B2, `(.L_x_7) ;  /* 0x0000054000027945 */ /* 0x000fe20003800100 */
[----:B------:R-:W-:Y:S02]  /*0350*/  VIADD R12, R13, 0x2 ;  /* 0x000000020d0c7836 */ /* 0x000fe40000000000 */
[----:B0-----:R-:W-:Y:S02]  /*0360*/  VIADD R2, R0, 0xffffffff ;  /* 0xffffffff00027836 */ /* 0x001fe40000000000 */
[----:B------:R-:W-:-:S05]  /*0370*/  IMAD.MOV R4, RZ, RZ, -R3 ;  /* 0x000000ffff047224 */ /* 0x000fca00078e0a03 */
[----:B------:R-:W-:-:S13]  /*0380*/  ISETP.GE.AND P0, PT, R4, RZ, PT ;  /* 0x000000ff0400720c */ /* 0x000fda0003f06270 */
[----:B------:R-:W-:Y:S05]  /*0390*/  @P0 BRA `(.L_x_8) ;  /* 0x0000000400380947 */ /* 0x000fea0003800000 */
[----:B------:R-:W-:Y:S01]  /*03a0*/  IMAD.MOV R5, RZ, RZ, -R4 ;  /* 0x000000ffff057224 */ /* 0x000fe200078e0a04 */
[----:B------:R-:W-:Y:S01]  /*03b0*/  BSSY.RECONVERGENT B3, `(.L_x_9) ;  /* 0x000002e000037945 */ /* 0x000fe20003800200 */
[----:B------:R-:W-:-:S03]  /*03c0*/  PLOP3.LUT P0, PT, PT, PT, PT, 0x80, 0x8 ;  /* 0x000000000008781c */ /* 0x000fc60003f0f070 */
[----:B------:R-:W-:-:S13]  /*03d0*/  ISETP.GT.AND P1, PT, R5, 0xc, PT ;  /* 0x0000000c0500780c */ /* 0x000fda0003f24270 */
[----:B------:R-:W-:Y:S05]  /*03e0*/  @!P1 BRA `(.L_x_10) ;  /* 0x0000000000a89947 */ /* 0x000fea0003800000 */
[----:B------:R-:W-:-:S13]  /*03f0*/  PLOP3.LUT P0, PT, PT, PT, PT, 0x8, 0x80 ;  /* 0x000000000080781c */ /* 0x000fda0003f0e170 */
.L_x_11:
[----:B------:R-:W-:-:S05]  /*0400*/  IMAD.IADD R9, R1, 0x1, R2 ;  /* 0x0000000101097824 */ /* 0x000fca00078e0202 */
[----:B------:R-:W2:Y:S04]  /*0410*/  LDL.U8 R5, [R9] ;  /* 0x0000000009057983 */ /* 0x000ea80000100000 */
[----:B------:R-:W2:Y:S02]  /*0420*/  LDL.U8 R6, [R9+-0x1] ;  /* 0xffffff0009067983 */ /* 0x000ea40000100000 */
[----:B--2---:R-:W-:-:S05]  /*0430*/  PRMT R5, R6, 0x7604, R5 ;  /* 0x0000760406057816 */ /* 0x004fca0000000005 */
[----:B------:R0:W-:Y:S04]  /*0440*/  STL.U16 [R12+-0x2], R5 ;  /* 0xfffffe050c007387 */ /* 0x0001e80000100400 */
[----:B------:R-:W2:Y:S04]  /*0450*/  LDL.U8 R6, [R9+-0x2] ;  /* 0xfffffe0009067983 */ /* 0x000ea80000100000 */
[----:B------:R-:W2:Y:S01]  /*0460*/  LDL.U8 R7, [R9+-0x3] ;  /* 0xfffffd0009077983 */ /* 0x000ea20000100000 */
[----:B------:R-:W-:Y:S02]  /*0470*/  IADD3 R10, PT, PT, R1, -0x4, R2 ;  /* 0xfffffffc010a7810 */ /* 0x000fe40007ffe002 */
[----:B--2---:R-:W-:-:S05]  /*0480*/  PRMT R6, R7, 0x7604, R6 ;  /* 0x0000760407067816 */ /* 0x004fca0000000006 */
[----:B------:R1:W-:Y:S04]  /*0490*/  STL.U16 [R12], R6 ;  /* 0x000000060c007387 */ /* 0x0003e80000100400 */
[----:B------:R-:W2:Y:S04]  /*04a0*/  LDL.U8 R7, [R10] ;  /* 0x000000000a077983 */ /* 0x000ea80000100000 */
[----:B------:R-:W2:Y:S02]  /*04b0*/  LDL.U8 R8, [R10+-0x1] ;  /* 0xffffff000a087983 */ /* 0x000ea40000100000 */
[----:B--2---:R-:W-:-:S05]  /*04c0*/  PRMT R7, R8, 0x7604, R7 ;  /* 0x0000760408077816 */ /* 0x004fca0000000007 */
[----:B------:R2:W-:Y:S04]  /*04d0*/  STL.U16 [R12+0x2], R7 ;  /* 0x000002070c007387 */ /* 0x0005e80000100400 */
[----:B------:R-:W3:Y:S04]  /*04e0*/  LDL.U8 R8, [R10+-0x2] ;  /* 0xfffffe000a087983 */ /* 0x000ee80000100000 */
[----:B0-----:R-:W3:Y:S01]  /*04f0*/  LDL.U8 R5, [R10+-0x3] ;  /* 0xfffffd000a057983 */ /* 0x001ee20000100000 */
[----:B------:R-:W-:Y:S02]  /*0500*/  IADD3 R11, PT, PT, R1, -0x8, R2 ;  /* 0xfffffff8010b7810 */ /* 0x000fe40007ffe002 */
[----:B---3--:R-:W-:-:S05]  /*0510*/  PRMT R5, R5, 0x7604, R8 ;  /* 0x0000760405057816 */ /* 0x008fca0000000008 */
[----:B------:R0:W-:Y:S04]  /*0520*/  STL.U16 [R12+0x4], R5 ;  /* 0x000004050c007387 */ /* 0x0001e80000100400 */
[----:B------:R-:W3:Y:S04]  /*0530*/  LDL.U8 R8, [R11] ;  /* 0x000000000b087983 */ /* 0x000ee80000100000 */
[----:B------:R-:W3:Y:S02]  /*0540*/  LDL.U8 R9, [R11+-0x1] ;  /* 0xffffff000b097983 */ /* 0x000ee40000100000 */
[----:B---3--:R-:W-:-:S05]  /*0550*/  PRMT R8, R9, 0x7604, R8 ;  /* 0x0000760409087816 */ /* 0x008fca0000000008 */
[----:B------:R3:W-:Y:S04]  /*0560*/  STL.U16 [R12+0x6], R8 ;  /* 0x000006080c007387 */ /* 0x0007e80000100400 */
[----:B-1----:R-:W4:Y:S04]  /*0570*/  LDL.U8 R6, [R11+-0x2] ;  /* 0xfffffe000b067983 */ /* 0x002f280000100000 */
[----:B--2---:R-:W4:Y:S01]  /*0580*/  LDL.U8 R7, [R11+-0x3] ;  /* 0xfffffd000b077983 */ /* 0x004f220000100000 */
[----:B------:R-:W-:Y:S02]  /*0590*/  IADD3 R9, PT, PT, R1, -0xc, R2 ;  /* 0xfffffff401097810 */ /* 0x000fe40007ffe002 */
[----:B----4-:R-:W-:-:S05]  /*05a0*/  PRMT R6, R7, 0x7604, R6 ;  /* 0x0000760407067816 */ /* 0x010fca0000000006 */
[----:B------:R-:W-:Y:S04]  /*05b0*/  STL.U16 [R12+0x8], R6 ;  /* 0x000008060c007387 */ /* 0x000fe80000100400 */
[----:B------:R-:W2:Y:S04]  /*05c0*/  LDL.U8 R7, [R9] ;  /* 0x0000000009077983 */ /* 0x000ea80000100000 */
[----:B------:R-:W2:Y:S01]  /*05d0*/  LDL.U8 R10, [R9+-0x1] ;  /* 0xffffff00090a7983 */ /* 0x000ea20000100000 */
[----:B------:R-:W-:Y:S01]  /*05e0*/  VIADD R4, R4, 0x10 ;  /* 0x0000001004047836 */ /* 0x000fe20000000000 */
[----:B--2---:R-:W-:-:S05]  /*05f0*/  PRMT R7, R10, 0x7604, R7 ;  /* 0x000076040a077816 */ /* 0x004fca0000000007 */
[----:B------:R-:W-:Y:S04]  /*0600*/  STL.U16 [R12+0xa], R7 ;  /* 0x00000a070c007387 */ /* 0x000fe80000100400 */
[----:B0-----:R-:W2:Y:S04]  /*0610*/  LDL.U8 R5, [R9+-0x2] ;  /* 0xfffffe0009057983 */ /* 0x001ea80000100000 */
[----:B---3--:R-:W2:Y:S01]  /*0620*/  LDL.U8 R8, [R9+-0x3] ;  /* 0xfffffd0009087983 */ /* 0x008ea20000100000 */
[----:B------:R-:W-:Y:S01]  /*0630*/  ISETP.GE.AND P1, PT, R4, -0xc, PT ;  /* 0xfffffff40400780c */ /* 0x000fe20003f26270 */
[----:B------:R-:W-:Y:S01]  /*0640*/  VIADD R2, R2, 0xfffffff0 ;  /* 0xfffffff002027836 */ /* 0x000fe20000000000 */
[----:B--2---:R-:W-:-:S05]  /*0650*/  PRMT R5, R8, 0x7604, R5 ;  /* 0x0000760408057816 */ /* 0x004fca0000000005 */
[----:B------:R0:W-:Y:S02]  /*0660*/  STL.U16 [R12+0xc], R5 ;  /* 0x00000c050c007387 */ /* 0x0001e40000100400 */
[----:B0-----:R-:W-:-:S04]  /*0670*/  VIADD R12, R12, 0x10 ;  /* 0x000000100c0c7836 */ /* 0x001fc80000000000 */
[----:B------:R-:W-:Y:S05]  /*0680*/  @!P1 BRA `(.L_x_11) ;  /* 0xfffffffc005c9947 */ /* 0x000fea000383ffff */
.L_x_10:
[----:B------:R-:W-:Y:S05]  /*0690*/  BSYNC.RECONVERGENT B3 ;  /* 0x0000000000037941 */ /* 0x000fea0003800200 */
.L_x_9:
[----:B------:R-:W-:Y:S01]  /*06a0*/  IMAD.MOV R5, RZ, RZ, -R4 ;  /* 0x000000ffff057224 */ /* 0x000fe200078e0a04 */
[----:B------:R-:W-:Y:S04]  /*06b0*/  BSSY.RECONVERGENT B3, `(.L_x_12) ;  /* 0x0000019000037945 */ /* 0x000fe80003800200 */
[----:B------:R-:W-:-:S13]  /*06c0*/  ISETP.GT.AND P1, PT, R5, 0x4, PT ;  /* 0x000000040500780c */ /* 0x000fda0003f24270 */
[----:B------:R-:W-:Y:S05]  /*06d0*/  @!P1 BRA `(.L_x_13) ;  /* 0x0000000000589947 */ /* 0x000fea0003800000 */
        /* <DEDUP_REMOVED lines=9> */
[----:B------:R-:W-:Y:S04]  /*0770*/  STL.U16 [R12], R6 ;  /* 0x000000060c007387 */ /* 0x000fe80000100400 */
[----:B------:R-:W2:Y:S04]  /*0780*/  LDL.U8 R7, [R9] ;  /* 0x0000000009077983 */ /* 0x000ea80000100000 */
[----:B------:R-:W2:Y:S02]  /*0790*/  LDL.U8 R8, [R9+-0x1] ;  /* 0xffffff0009087983 */ /* 0x000ea40000100000 */
[----:B--2---:R-:W-:-:S05]  /*07a0*/  PRMT R7, R8, 0x7604, R7 ;  /* 0x0000760408077816 */ /* 0x004fca0000000007 */
[----:B------:R-:W-:Y:S04]  /*07b0*/  STL.U16 [R12+0x2], R7 ;  /* 0x000002070c007387 */ /* 0x000fe80000100400 */
[----:B------:R-:W2:Y:S04]  /*07c0*/  LDL.U8 R8, [R9+-0x2] ;  /* 0xfffffe0009087983 */ /* 0x000ea80000100000 */
[----:B0-----:R-:W2:Y:S01]  /*07d0*/  LDL.U8 R5, [R9+-0x3] ;  /* 0xfffffd0009057983 */ /* 0x001ea20000100000 */
[----:B------:R-:W-:Y:S01]  /*07e0*/  PLOP3.LUT P0, PT, PT, PT, PT, 0x8, 0x80 ;  /* 0x000000000080781c */ /* 0x000fe20003f0e170 */
[----:B------:R-:W-:-:S02]  /*07f0*/  VIADD R4, R4, 0x8 ;  /* 0x0000000804047836 */ /* 0x000fc40000000000 */
[----:B------:R-:W-:Y:S01]  /*0800*/  VIADD R2, R2, 0xfffffff8 ;  /* 0xfffffff802027836 */ /* 0x000fe20000000000 */
[----:B--2---:R-:W-:-:S05]  /*0810*/  PRMT R5, R5, 0x7604, R8 ;  /* 0x0000760405057816 */ /* 0x004fca0000000008 */
[----:B------:R0:W-:Y:S02]  /*0820*/  STL.U16 [R12+0x4], R5 ;  /* 0x000004050c007387 */ /* 0x0001e40000100400 */
[----:B0-----:R-:W-:-:S07]  /*0830*/  VIADD R12, R12, 0x8 ;  /* 0x000000080c0c7836 */ /* 0x001fce0000000000 */
.L_x_13:
[----:B------:R-:W-:Y:S05]  /*0840*/  BSYNC.RECONVERGENT B3 ;  /* 0x0000000000037941 */ /* 0x000fea0003800200 */
.L_x_12:
[----:B------:R-:W-:-:S13]  /*0850*/  ISETP.EQ.AND P1, PT, R4, RZ, PT ;  /* 0x000000ff0400720c */ /* 0x000fda0003f22270 */
[----:B------:R-:W-:Y:S05]  /*0860*/  @!P0 BREAK.RELIABLE P1, B2 ;  /* 0x0000000000028942 */ /* 0x000fea0000800100 */
[----:B------:R-:W-:Y:S05]  /*0870*/  @!P0 BRA P1, `(.L_x_6) ;  /* 0x00000000003c8947 */ /* 0x000fea0000800000 */
.L_x_8:
[----:B------:R-:W-:Y:S05]  /*0880*/  BSYNC.RELIABLE B2 ;  /* 0x0000000000027941 */ /* 0x000fea0003800100 */
.L_x_7:
[----:B------:R-:W-:-:S05]  /*0890*/  IMAD.IADD R8, R1, 0x1, R2 ;  /* 0x0000000101087824 */ /* 0x000fca00078e0202 */
[----:B------:R-:W2:Y:S04]  /*08a0*/  LDL.U8 R5, [R8] ;  /* 0x0000000008057983 */ /* 0x000ea80000100000 */
[----:B------:R-:W2:Y:S01]  /*08b0*/  LDL.U8 R6, [R8+-0x1] ;  /* 0xffffff0008067983 */ /* 0x000ea20000100000 */
[----:B------:R-:W-:Y:S01]  /*08c0*/  VIADD R4, R4, 0x4 ;  /* 0x0000000404047836 */ /* 0x000fe20000000000 */
[----:B--2---:R-:W-:-:S05]  /*08d0*/  PRMT R7, R6, 0x7604, R5 ;  /* 0x0000760406077816 */ /* 0x004fca0000000005 */
[----:B------:R-:W-:Y:S04]  /*08e0*/  STL.U16 [R12+-0x2], R7 ;  /* 0xfffffe070c007387 */ /* 0x000fe80000100400 */
[----:B------:R-:W2:Y:S04]  /*08f0*/  LDL.U8 R5, [R8+-0x2] ;  /* 0xfffffe0008057983 */ /* 0x000ea80000100000 */
[----:B------:R-:W2:Y:S01]  /*0900*/  LDL.U8 R6, [R8+-0x3] ;  /* 0xfffffd0008067983 */ /* 0x000ea20000100000 */
[----:B------:R-:W-:Y:S01]  /*0910*/  ISETP.NE.AND P0, PT, R4, RZ, PT ;  /* 0x000000ff0400720c */ /* 0x000fe20003f05270 */
[----:B------:R-:W-:Y:S01]  /*0920*/  VIADD R2, R2, 0xfffffffc ;  /* 0xfffffffc02027836 */ /* 0x000fe20000000000 */
[----:B--2---:R-:W-:-:S05]  /*0930*/  PRMT R5, R6, 0x7604, R5 ;  /* 0x0000760406057816 */ /* 0x004fca0000000005 */
[----:B------:R0:W-:Y:S02]  /*0940*/  STL.U16 [R12], R5 ;  /* 0x000000050c007387 */ /* 0x0001e40000100400 */
[----:B0-----:R-:W-:-:S04]  /*0950*/  VIADD R12, R12, 0x4 ;  /* 0x000000040c0c7836 */ /* 0x001fc80000000000 */
[----:B------:R-:W-:Y:S05]  /*0960*/  @P0 BRA `(.L_x_7) ;  /* 0xfffffffc00c80947 */ /* 0x000fea000383ffff */
.L_x_6:
[----:B------:R-:W-:Y:S05]  /*0970*/  BSYNC.RECONVERGENT B1 ;  /* 0x0000000000017941 */ /* 0x000fea0003800200 */
.L_x_5:
[----:B------:R-:W-:-:S13]  /*0980*/  ISETP.NE.AND P0, PT, R14, RZ, PT ;  /* 0x000000ff0e00720c */ /* 0x000fda0003f05270 */
[----:B------:R-:W-:Y:S05]  /*0990*/  @!P0 BRA `(.L_x_4) ;  /* 0x0000000000348947 */ /* 0x000fea0003800000 */
[----:B0-----:R-:W-:-:S04]  /*09a0*/  LOP3.LUT R2, RZ, R3, RZ, 0x33, !PT ;  /* 0x00000003ff027212 */ /* 0x001fc800078e33ff */
[----:B------:R-:W-:-:S05]  /*09b0*/  IADD3 R4, PT, PT, R1, R2, R0 ;  /* 0x0000000201047210 */ /* 0x000fca0007ffe000 */
[----:B------:R-:W2:Y:S01]  /*09c0*/  LDL.U8 R2, [R4] ;  /* 0x0000000004027983 */ /* 0x000ea20000100000 */
[----:B------:R-:W-:Y:S01]  /*09d0*/  IMAD.IADD R3, R3, 0x1, R13 ;  /* 0x0000000103037824 */ /* 0x000fe200078e020d */
[----:B------:R-:W-:-:S04]  /*09e0*/  ISETP.NE.AND P0, PT, R14, 0x1, PT ;  /* 0x000000010e00780c */ /* 0x000fc80003f05270 */
[----:B--2---:R1:W-:Y:S09]  /*09f0*/  STL.U8 [R3], R2 ;  /* 0x0000000203007387 */ /* 0x0043f20000100000 */
[----:B------:R-:W-:Y:S05]  /*0a00*/  @!P0 BRA `(.L_x_4) ;  /* 0x0000000000188947 */ /* 0x000fea0003800000 */
[----:B-1----:R-:W2:Y:S01]  /*0a10*/  LDL.U8 R2, [R4+-0x1] ;  /* 0xffffff0004027983 */ /* 0x002ea20000100000 */
[----:B------:R-:W-:-:S03]  /*0a20*/  ISETP.NE.AND P0, PT, R14, 0x2, PT ;  /* 0x000000020e00780c */ /* 0x000fc60003f05270 */
[----:B--2---:R2:W-:Y:S10]  /*0a30*/  STL.U8 [R3+0x1], R2 ;  /* 0x0000010203007387 */ /* 0x0045f40000100000 */
[----:B------:R-:W-:Y:S05]  /*0a40*/  @!P0 BRA `(.L_x_4) ;  /* 0x0000000000088947 */ /* 0x000fea0003800000 */
[----:B--2---:R-:W2:Y:S04]  /*0a50*/  LDL.U8 R2, [R4+-0x2] ;  /* 0xfffffe0004027983 */ /* 0x004ea80000100000 */
[----:B--2---:R3:W-:Y:S02]  /*0a60*/  STL.U8 [R3+0x2], R2 ;  /* 0x0000020203007387 */ /* 0x0047e40000100000 */
.L_x_4:
[----:B------:R-:W-:Y:S05]  /*0a70*/  BSYNC.RECONVERGENT B0 ;  /* 0x0000000000007941 */ /* 0x000fea0003800200 */
.L_x_3:
[----:B------:R-:W-:Y:S01]  /*0a80*/  ISETP.GE.U32.AND P0, PT, R0, 0xe, PT ;  /* 0x0000000e0000780c */ /* 0x000fe20003f06070 */
[----:B------:R-:W-:-:S12]  /*0a90*/  BSSY.RECONVERGENT B0, `(.L_x_14) ;  /* 0x000002b000007945 */ /* 0x000fd80003800200 */
[----:B------:R-:W-:Y:S05]  /*0aa0*/  @P0 BRA `(.L_x_15) ;  /* 0x0000000000a40947 */ /* 0x000fea0003800000 */
[----:B0123--:R-:W-:Y:S01]  /*0ab0*/  IMAD.MOV.U32 R2, RZ, RZ, 0x30 ;  /* 0x00000030ff027424 */ /* 0x00ffe200078e00ff */
[C---:B------:R-:W-:Y:S01]  /*0ac0*/  ISETP.NE.AND P0, PT, R0.reuse, 0xd, PT ;  /* 0x0000000d0000780c */ /* 0x040fe20003f05270 */
[----:B------:R-:W-:-:S05]  /*0ad0*/  IMAD.IADD R3, R0, 0x1, R13 ;  /* 0x0000000100037824 */ /* 0x000fca00078e020d */
[----:B------:R4:W-:Y:S07]  /*0ae0*/  STL.U8 [R3], R2 ;  /* 0x0000000203007387 */ /* 0x0009ee0000100000 */
[----:B------:R-:W-:Y:S05]  /*0af0*/  @!P0 BRA `(.L_x_15) ;  /* 0x0000000000908947 */ /* 0x000fea0003800000 */
[----:B------:R0:W-:Y:S01]  /*0b00*/  STL.U8 [R3+0x1], R2 ;  /* 0x0000010203007387 */ /* 0x0001e20000100000 */
[----:B------:R-:W-:-:S13]  /*0b10*/  ISETP.NE.AND P0, PT, R0, 0xc, PT ;  /* 0x0000000c0000780c */ /* 0x000fda0003f05270 */
[----:B0-----:R-:W-:Y:S05]  /*0b20*/  @!P0 BRA `(.L_x_15) ;  /* 0x0000000000848947 */ /* 0x001fea0003800000 */
        /* <DEDUP_REMOVED lines=30> */
[----:B------:R-:W-:Y:S01]  /*0d10*/  ISETP.NE.AND P0, PT, R0, 0x1, PT ;  /* 0x000000010000780c */ /* 0x000fe20003f05270 */
[----:B------:R0:W-:-:S12]  /*0d20*/  STL.U8 [R3+0xc], R2 ;  /* 0x00000c0203007387 */ /* 0x0001d80000100000 */
[----:B------:R0:W-:Y:S02]  /*0d30*/  @P0 STL.U8 [R3+0xd], R2 ;  /* 0x00000d0203000387 */ /* 0x0001e40000100000 */
.L_x_15:
[----:B------:R-:W-:Y:S05]  /*0d40*/  BSYNC.RECONVERGENT B0 ;  /* 0x0000000000007941 */ /* 0x000fea0003800200 */
.L_x_14:
[----:B------:R-:W5:Y:S01]  /*0d50*/  LDL.U8 R0, [R13] ;  /* 0x000000000d007983 */ /* 0x000f620000100000 */
[----:B------:R-:W-:Y:S01]  /*0d60*/  BSSY.RECONVERGENT B0, `(.L_x_16) ;  /* 0x0000012000007945 */ /* 0x000fe20003800200 */
[----:B------:R-:W-:Y:S02]  /*0d70*/  IMAD.MOV.U32 R4, RZ, RZ, 0x560a5992 ;  /* 0x560a5992ff047424 */ /* 0x000fe400078e00ff */
[----:B------:R5:W-:Y:S01]  /*0d80*/  STL.U8 [R13+0xe], RZ ;  /* 0x00000eff0d007387 */ /* 0x000be20000100000 */
[----:B------:R-:W-:Y:S02]  /*0d90*/  IMAD.MOV.U32 R5, RZ, RZ, -0x739c2fb0 ;  /* 0x8c63d050ff057424 */ /* 0x000fe400078e00ff */
[----:B01234-:R-:W-:Y:S01]  /*0da0*/  IMAD.MOV.U32 R2, RZ, RZ, 0x1505 ;  /* 0x00001505ff027424 */ /* 0x01ffe200078e00ff */
[----:B-----5:R-:W-:-:S13]  /*0db0*/  ISETP.NE.AND P0, PT, R0, RZ, PT ;  /* 0x000000ff0000720c */ /* 0x020fda0003f05270 */
[----:B------:R-:W-:Y:S05]  /*0dc0*/  @!P0 BRA `(.L_x_17) ;  /* 0x00000000002c8947 */ /* 0x000fea0003800000 */
[----:B------:R-:W-:-:S07]  /*0dd0*/  IMAD.MOV.U32 R2, RZ, RZ, 0x1505 ;  /* 0x00001505ff027424 */ /* 0x000fce00078e00ff */
.L_x_18:
[----:B------:R-:W-:Y:S02]  /*0de0*/  LOP3.LUT R3, R0, 0xffff, RZ, 0xc0, !PT ;  /* 0x0000ffff00037812 */ /* 0x000fe400078ec0ff */
[----:B------:R0:W2:Y:S01]  /*0df0*/  LDL.U8 R0, [R13+0x1] ;  /* 0x000001000d007983 */ /* 0x0000a20000100000 */
[----:B------:R-:W-:Y:S01]  /*0e00*/  VIADD R6, R13, 0x1 ;  /* 0x000000010d067836 */ /* 0x000fe20000000000 */
[----:B------:R-:W-:Y:S01]  /*0e10*/  PRMT R7, R3, 0x8880, RZ ;  /* 0x0000888003077816 */ /* 0x000fe200000000ff */
[----:B------:R-:W-:-:S04]  /*0e20*/  IMAD.U32 R3, R2, 0x20, R2 ;  /* 0x0000002002037824 */ /* 0x000fc800078e0002 */
[----:B------:R-:W-:Y:S02]  /*0e30*/  IMAD.MOV.U32 R2, RZ, RZ, R7 ;  /* 0x000000ffff027224 */ /* 0x000fe400078e0007 */
[----:B0-----:R-:W-:Y:S02]  /*0e40*/  IMAD.MOV.U32 R13, RZ, RZ, R6 ;  /* 0x000000ffff0d7224 */ /* 0x001fe400078e0006 */
[----:B------:R-:W-:Y:S01]  /*0e50*/  IMAD.IADD R2, R2, 0x1, R3 ;  /* 0x0000000102027824 */ /* 0x000fe200078e0203 */
[----:B--2---:R-:W-:-:S13]  /*0e60*/  ISETP.NE.AND P0, PT, R0, RZ, PT ;  /* 0x000000ff0000720c */ /* 0x004fda0003f05270 */
[----:B------:R-:W-:Y:S05]  /*0e70*/  @P0 BRA `(.L_x_18) ;  /* 0xfffffffc00d80947 */ /* 0x000fea000383ffff */
.L_x_17:
[----:B------:R-:W-:Y:S05]  /*0e80*/  BSYNC.RECONVERGENT B0 ;  /* 0x0000000000007941 */ /* 0x000fea0003800200 */
.L_x_16:
[C---:B------:R-:W-:Y:S01]  /*0e90*/  IMAD.WIDE.U32 R6, R2.reuse, 0x4c957f2d, R4 ;  /* 0x4c957f2d02067825 */ /* 0x040fe200078e0004 */
[----:B------:R-:W-:Y:S03]  /*0ea0*/  BSSY.RECONVERGENT B0, `(.L_x_19) ;  /* 0x0000030000007945 */ /* 0x000fe60003800200 */
[----:B------:R-:W-:Y:S02]  /*0eb0*/  IMAD R9, R2, 0x5851f42d, R7 ;  /* 0x5851f42d02097824 */ /* 0x000fe400078e0207 */
[----:B------:R-:W-:Y:S02]  /*0ec0*/  IMAD.MOV.U32 R26, RZ, RZ, -0x54f5d0b7 ;  /* 0xab0a2f49ff1a7424 */ /* 0x000fe400078e00ff */
[----:B------:R-:W-:Y:S01]  /*0ed0*/  IMAD.MOV.U32 R27, RZ, RZ, -0x96182ed ;  /* 0xf69e7d13ff1b7424 */ /* 0x000fe200078e00ff */
[--C-:B------:R-:W-:Y:S01]  /*0ee0*/  SHF.R.U64 R8, R6, 0x1b, R9.reuse ;  /* 0x0000001b06087819 */ /* 0x100fe20000001209 */
[----:B------:R-:W-:Y:S01]  /*0ef0*/  IMAD.MOV.U32 R14, RZ, RZ, -0x60000000 ;  /* 0xa0000000ff0e7424 */ /* 0x000fe200078e00ff */
[----:B------:R-:W-:Y:S01]  /*0f00*/  SHF.R.U32.HI R3, RZ, 0xd, R9 ;  /* 0x0000000dff037819 */ /* 0x000fe20000011609 */
[----:B------:R-:W-:Y:S01]  /*0f10*/  IMAD.WIDE.U32 R6, R2, 0x18fade9, R26 ;  /* 0x018fade902067825 */ /* 0x000fe200078e001a */
[----:B------:R-:W-:-:S02]  /*0f20*/  SHF.R.U32.HI R9, RZ, 0x1b, R9 ;  /* 0x0000001bff097819 */ /* 0x000fc40000011609 */
[----:B------:R-:W-:Y:S01]  /*0f30*/  LOP3.LUT R8, R3, R8, RZ, 0x3c, !PT ;  /* 0x0000000803087212 */ /* 0x000fe200078e3cff */
[----:B------:R-:W-:Y:S02]  /*0f40*/  IMAD R0, R2, 0x685f98a2, R7 ;  /* 0x685f98a202007824 */ /* 0x000fe400078e0207 */
[--C-:B------:R-:W-:Y:S01]  /*0f50*/  IMAD.MOV.U32 R3, RZ, RZ, R6.reuse ;  /* 0x000000ffff037224 */ /* 0x100fe200078e0006 */
[C---:B------:R-:W-:Y:S01]  /*0f60*/  ISETP.NE.AND P0, PT, R8.reuse, RZ, PT ;  /* 0x000000ff0800720c */ /* 0x040fe20003f05270 */
[----:B------:R-:W-:Y:S01]  /*0f70*/  IMAD.MOV.U32 R21, RZ, RZ, R6 ;  /* 0x000000ffff157224 */ /* 0x000fe200078e0006 */
[----:B------:R-:W-:Y:S01]  /*0f80*/  SHF.R.W.U32 R8, R8, R9, R8 ;  /* 0x0000000908087219 */ /* 0x000fe20000001e08 */
[----:B------:R-:W-:Y:S02]  /*0f90*/  IMAD.MOV.U32 R15, RZ, RZ, 0x3fc99999 ;  /* 0x3fc99999ff0f7424 */ /* 0x000fe400078e00ff */
[----:B------:R-:W-:-:S08]  /*0fa0*/  IMAD.MOV.U32 R20, RZ, RZ, R0 ;  /* 0x000000ffff147224 */ /* 0x000fd000078e0000 */
[----:B------:R-:W-:Y:S05]  /*0fb0*/  @!P0 BRA `(.L_x_20) ;  /* 0x0000000000788947 */ /* 0x000fea0003800000 */
[--C-:B------:R-:W-:Y:S01]  /*0fc0*/  SHF.R.U32.HI R9, RZ, 0xd, R0.reuse ;  /* 0x0000000dff097819 */ /* 0x100fe20000011600 */
[----:B------:R-:W0:Y:S01]  /*0fd0*/  FLO.U32 R10, R8 ;  /* 0x00000008000a7300 */ /* 0x000e2200000e0000 */
[--C-:B------:R-:W-:Y:S01]  /*0fe0*/  SHF.R.U64 R6, R3, 0x1b, R0.reuse ;  /* 0x0000001b03067819 */ /* 0x100fe20000001200 */
[----:B------:R-:W-:Y:S01]  /*0ff0*/  IMAD.MOV.U32 R11, RZ, RZ, -0x100000 ;  /* 0xfff00000ff0b7424 */ /* 0x000fe200078e00ff */
[----:B------:R-:W-:Y:S01]  /*1000*/  SHF.R.U32.HI R7, RZ, 0x1b, R0 ;  /* 0x0000001bff077819 */ /* 0x000fe20000011600 */
[----:B------:R-:W-:Y:S01]  /*1010*/  IMAD R20, R0, 0x4c957f2d, RZ ;  /* 0x4c957f2d00147824 */ /* 0x000fe200078e02ff */
[----:B------:R-:W-:Y:S01]  /*1020*/  LOP3.LUT R6, R9, R6, RZ, 0x3c, !PT ;  /* 0x0000000609067212 */ /* 0x000fe200078e3cff */
[----:B------:R-:W-:Y:S01]  /*1030*/  IMAD.MOV.U32 R12, RZ, RZ, -0x60000000 ;  /* 0xa0000000ff0c7424 */ /* 0x000fe200078e00ff */
[----:B------:R-:W-:Y:S01]  /*1040*/  UMOV UR4, 0xa0000000 ;  /* 0xa000000000047882 */ /* 0x000fe20000000000 */
[----:B------:R-:W-:Y:S01]  /*1050*/  IMAD.MOV.U32 R13, RZ, RZ, 0x3fe99999 ;  /* 0x3fe99999ff0d7424 */ /* 0x000fe200078e00ff */
[----:B------:R-:W-:Y:S01]  /*1060*/  SHF.R.W.U32 R6, R6, R7, R6 ;  /* 0x0000000706067219 */ /* 0x000fe20000001e06 */
[----:B------:R-:W-:-:S03]  /*1070*/  UMOV UR5, 0x3fc99999 ;  /* 0x3fc9999900057882 */ /* 0x000fc60000000000 */
[----:B------:R-:W-:Y:S02]  /*1080*/  LOP3.LUT R9, R6, 0x80000001, RZ, 0xfc, !PT ;  /* 0x8000000106097812 */ /* 0x000fe400078efcff */
[----:B0-----:R-:W-:Y:S02]  /*1090*/  IADD3 R10, PT, PT, -R10, 0x1f, RZ ;  /* 0x0000001f0a0a7810 */ /* 0x001fe40007ffe1ff */
[----:B------:R0:W1:Y:S03]  /*10a0*/  I2F.F64.U32 R6, R9 ;  /* 0x0000000900067312 */ /* 0x0000660000201800 */
[----:B------:R-:W-:Y:S02]  /*10b0*/  IMAD R11, R10, R11, 0x3df00000 ;  /* 0x3df000000a0b7424 */ /* 0x000fe400078e020b */
[----:B------:R-:W-:Y:S02]  /*10c0*/  IMAD.MOV.U32 R10, RZ, RZ, RZ ;  /* 0x000000ffff0a7224 */ /* 0x000fe400078e00ff */
[----:B0-----:R-:W-:-:S04]  /*10d0*/  IMAD R9, R3, 0x5851f42d, R20 ;  /* 0x5851f42d03097824 */ /* 0x001fc800078e0214 */
[----:B-1----:R-:W-:Y:S01]  /*10e0*/  DMUL R6, R6, R10 ;  /* 0x0000000a06067228 */ /* 0x002fe20000000000 */
[----:B------:R-:W-:Y:S02]  /*10f0*/  IMAD.MOV.U32 R10, RZ, RZ, -0x1130fd61 ;  /* 0xeecf029fff0a7424 */ /* 0x000fe400078e00ff */
[----:B------:R-:W-:-:S05]  /*1100*/  IMAD.MOV.U32 R11, RZ, RZ, 0x280af6fd ;  /* 0x280af6fdff0b7424 */ /* 0x000fca00078e00ff */
[----:B------:R-:W-:Y:S01]  /*1110*/  DMUL R6, R6, 1 ;  /* 0x3ff0000006067828 */ /* 0x000fe20000000000 */
[----:B------:R-:W-:-:S04]  /*1120*/  IMAD.WIDE.U32 R10, R3, 0x4c957f2d, R10 ;  /* 0x4c957f2d030a7825 */ /* 0x000fc800078e000a */
[----:B------:R-:W-:Y:S02]  /*1130*/  IMAD.IADD R20, R11, 0x1, R9 ;  /* 0x000000010b147824 */ /* 0x000fe400078e0209 */
[----:B------:R-:W-:Y:S01]  /*1140*/  IMAD.MOV.U32 R21, RZ, RZ, R10 ;  /* 0x000000ffff157224 */ /* 0x000fe200078e000a */
[----:B------:R-:W-:-:S08]  /*1150*/  DMUL R6, R6, 1 ;  /* 0x3ff0000006067828 */ /* 0x000fd00000000000 */
[----:B------:R-:W-:-:S10]  /*1160*/  DMUL R6, R6, 1 ;  /* 0x3ff0000006067828 */ /* 0x000fd40000000000 */
[----:B------:R-:W0:Y:S08]  /*1170*/  F2F.F32.F64 R6, R6 ;  /* 0x0000000600067310 */ /* 0x000e300000301000 */
[----:B0-----:R-:W0:Y:S02]  /*1180*/  F2F.F64.F32 R14, R6 ;  /* 0x00000006000e7310 */ /* 0x001e240000201800 */
[----:B0-----:R-:W-:-:S11]  /*1190*/  DFMA R14, R14, R12, UR4 ;  /* 0x000000040e0e7e2b */ /* 0x001fd6000800000c */
.L_x_20:
[----:B------:R-:W-:Y:S05]  /*11a0*/  BSYNC.RECONVERGENT B0 ;  /* 0x0000000000007941 */ /* 0x000fea0003800200 */
.L_x_19:
[----:B------:R-:W-:Y:S01]  /*11b0*/  IMAD R6, R20, 0x18fade9, RZ ;  /* 0x018fade914067824 */ /* 0x000fe200078e02ff */
[----:B------:R-:W-:Y:S01]  /*11c0*/  BSSY.RECONVERGENT B0, `(.L_x_21) ;  /* 0x000005a000007945 */ /* 0x000fe20003800200 */
[----:B------:R-:W-:-:S04]  /*11d0*/  IMAD.WIDE.U32 R10, R21, 0x18fade9, R4 ;  /* 0x018fade9150a7825 */ /* 0x000fc800078e0004 */
[----:B------:R-:W-:Y:S02]  /*11e0*/  IMAD R9, R21, 0x685f98a2, R6 ;  /* 0x685f98a215097824 */ /* 0x000fe400078e0206 */
[----:B------:R-:W-:Y:S02]  /*11f0*/  IMAD.MOV.U32 R12, RZ, RZ, 0x3e8b8974 ;  /* 0x3e8b8974ff0c7424 */ /* 0x000fe400078e00ff */
[----:B------:R-:W-:Y:S02]  /*1200*/  IMAD.IADD R11, R11, 0x1, R9 ;  /* 0x000000010b0b7824 */ /* 0x000fe400078e0209 */
[----:B------:R-:W-:Y:S02]  /*1210*/  IMAD.MOV.U32 R13, RZ, RZ, -0x66ddd3e7 ;  /* 0x99222c19ff0d7424 */ /* 0x000fe400078e00ff */
[----:B------:R-:W-:Y:S01]  /*1220*/  IMAD.MOV.U32 R28, RZ, RZ, 0x0 ;  /* 0x00000000ff1c7424 */ /* 0x000fe200078e00ff */
[----:B------:R-:W-:Y:S01]  /*1230*/  SHF.R.U64 R9, R10, 0x1b, R11 ;  /* 0x0000001b0a097819 */ /* 0x000fe2000000120b */
[----:B------:R-:W-:Y:S01]  /*1240*/  IMAD.WIDE.U32 R12, R21, -0x6d8d41ef, R12 ;  /* 0x9272be11150c7825 */ /* 0x000fe200078e000c */
[----:B------:R-:W-:-:S03]  /*1250*/  SHF.R.U32.HI R10, RZ, 0xd, R11 ;  /* 0x0000000dff0a7819 */ /* 0x000fc6000001160b */
[----:B------:R-:W-:Y:S01]  /*1260*/  IMAD.MOV.U32 R29, RZ, RZ, 0x3ff00000 ;  /* 0x3ff00000ff1d7424 */ /* 0x000fe200078e00ff */
[----:B------:R-:W-:Y:S01]  /*1270*/  ISETP.NE.U32.AND P0, PT, R10, R9, PT ;  /* 0x000000090a00720c */ /* 0x000fe20003f05070 */
[C---:B------:R-:W-:Y:S02]  /*1280*/  IMAD R9, R20.reuse, -0xddad70b, RZ ;  /* 0xf22528f514097824 */ /* 0x040fe400078e02ff */
[----:B------:R-:W-:Y:S01]  /*1290*/  IMAD R20, R20, -0x6d8d41ef, RZ ;  /* 0x9272be1114147824 */ /* 0x000fe200078e02ff */
[----:B------:R-:W-:Y:S01]  /*12a0*/  ISETP.NE.AND.EX P0, PT, RZ, RZ, PT, P0 ;  /* 0x000000ffff00720c */ /* 0x000fe20003f05300 */
[----:B------:R-:W-:-:S04]  /*12b0*/  IMAD.WIDE.U32 R10, R21, -0xddad70b, R26 ;  /* 0xf22528f5150a7825 */ /* 0x000fc800078e001a */
[C---:B------:R-:W-:Y:S02]  /*12c0*/  IMAD R9, R21.reuse, 0xb046976, R9 ;  /* 0x0b04697615097824 */ /* 0x040fe400078e0209 */
[----:B------:R-:W-:Y:S02]  /*12d0*/  IMAD R21, R21, -0x4b2c51d, R20 ;  /* 0xfb4d3ae315157824 */ /* 0x000fe400078e0214 */
[----:B------:R-:W-:Y:S02]  /*12e0*/  IMAD.MOV.U32 R30, RZ, RZ, 0x66666666 ;  /* 0x66666666ff1e7424 */ /* 0x000fe400078e00ff */
[----:B------:R-:W-:Y:S02]  /*12f0*/  IMAD.MOV.U32 R31, RZ, RZ, 0x40066666 ;  /* 0x40066666ff1f7424 */ /* 0x000fe400078e00ff */
[----:B------:R-:W-:Y:S02]  /*1300*/  IMAD.MOV.U32 R32, RZ, RZ, 0x0 ;  /* 0x00000000ff207424 */ /* 0x000fe400078e00ff */
[----:B------:R-:W-:Y:S01]  /*1310*/  IMAD.MOV.U32 R33, RZ, RZ, 0x40000000 ;  /* 0x40000000ff217424 */ /* 0x000fe200078e00ff */
[----:B------:R0:W-:Y:S01]  /*1320*/  STL.128 [R1], R28 ;  /* 0x0000001c01007387 */ /* 0x0001e20000100c00 */
[----:B------:R-:W-:-:S02]  /*1330*/  IMAD.MOV.U32 R34, RZ, RZ, 0x33333333 ;  /* 0x33333333ff227424 */ /* 0x000fc400078e00ff */
[----:B------:R-:W-:Y:S02]  /*1340*/  IMAD.MOV.U32 R35, RZ, RZ, 0x40033333 ;  /* 0x40033333ff237424 */ /* 0x000fe400078e00ff */
[----:B------:R-:W-:Y:S02]  /*1350*/  IMAD.MOV.U32 R4, RZ, RZ, 0x66666666 ;  /* 0x66666666ff047424 */ /* 0x000fe400078e00ff */
[----:B------:R-:W-:Y:S01]  /*1360*/  IMAD.MOV.U32 R5, RZ, RZ, 0x400a6666 ;  /* 0x400a6666ff057424 */ /* 0x000fe200078e00ff */
[----:B------:R1:W-:Y:S01]  /*1370*/  STL.128 [R1+0x20], R32 ;  /* 0x0000202001007387 */ /* 0x0003e20000100c00 */
[----:B------:R-:W-:Y:S02]  /*1380*/  IMAD.MOV.U32 R6, RZ, RZ, 0x0 ;  /* 0x00000000ff067424 */ /* 0x000fe400078e00ff */
[----:B------:R-:W-:Y:S02]  /*1390*/  IMAD.MOV.U32 R7, RZ, RZ, 0x3ff40000 ;  /* 0x3ff40000ff077424 */ /* 0x000fe400078e00ff */
[----:B------:R-:W-:Y:S01]  /*13a0*/  IMAD.IADD R20, R11, 0x1, R9 ;  /* 0x000000010b147824 */ /* 0x000fe200078e0209 */
[----:B------:R-:W-:Y:S01]  /*13b0*/  SEL R9, R10, R12, !P0 ;  /* 0x0000000c0a097207 */ /* 0x000fe20004000000 */
[----:B------:R-:W-:Y:S01]  /*13c0*/  @P0 IMAD.IADD R20, R13, 0x1, R21 ;  /* 0x000000010d140824 */ /* 0x000fe200078e0215 */
[----:B------:R2:W-:Y:S01]  /*13d0*/  STL.128 [R1+0x10], R4 ;  /* 0x0000100401007387 */ /* 0x0005e20000100c00 */
[----:B0-----:R-:W-:-:S02]  /*13e0*/  IMAD.MOV.U32 R29, RZ, RZ, 0x3ff80000 ;  /* 0x3ff80000ff1d7424 */ /* 0x001fc400078e00ff */
[----:B------:R-:W-:Y:S02]  /*13f0*/  IMAD.MOV.U32 R30, RZ, RZ, 0x33333333 ;  /* 0x33333333ff1e7424 */ /* 0x000fe400078e00ff */
[----:B------:R-:W-:Y:S02]  /*1400*/  IMAD.MOV.U32 R31, RZ, RZ, 0x40013333 ;  /* 0x40013333ff1f7424 */ /* 0x000fe400078e00ff */
[----:B------:R-:W-:Y:S02]  /*1410*/  IMAD.MOV.U32 R37, RZ, RZ, 0x1 ;  /* 0x00000001ff257424 */ /* 0x000fe400078e00ff */
[----:B------:R-:W-:Y:S01]  /*1420*/  IMAD.MOV.U32 R38, RZ, RZ, 0x2 ;  /* 0x00000002ff267424 */ /* 0x000fe200078e00ff */
[----:B------:R0:W-:Y:S01]  /*1430*/  STL.128 [R1+0x30], R28 ;  /* 0x0000301c01007387 */ /* 0x0001e20000100c00 */
[----:B------:R-:W-:Y:S02]  /*1440*/  IMAD.MOV.U32 R39, RZ, RZ, 0x3 ;  /* 0x00000003ff277424 */ /* 0x000fe400078e00ff */
[----:B------:R-:W-:-:S02]  /*1450*/  IMAD.MOV.U32 R36, RZ, RZ, RZ ;  /* 0x000000ffff247224 */ /* 0x000fc400078e00ff */
[----:B-1----:R-:W-:Y:S01]  /*1460*/  IMAD.MOV.U32 R32, RZ, RZ, 0x4 ;  /* 0x00000004ff207424 */ /* 0x002fe200078e00ff */
[--C-:B--2---:R-:W-:Y:S01]  /*1470*/  SHF.R.U64 R6, R9, 0x1b, R20.reuse ;  /* 0x0000001b09067819 */ /* 0x104fe20000001214 */
[----:B------:R-:W-:Y:S01]  /*1480*/  IMAD.MOV.U32 R33, RZ, RZ, 0x5 ;  /* 0x00000005ff217424 */ /* 0x000fe200078e00ff */
[----:B------:R-:W-:Y:S01]  /*1490*/  SHF.R.U32.HI R5, RZ, 0xd, R20 ;  /* 0x0000000dff057819 */ /* 0x000fe20000011614 */
[----:B------:R-:W-:Y:S01]  /*14a0*/  IMAD.MOV.U32 R34, RZ, RZ, 0x6 ;  /* 0x00000006ff227424 */ /* 0x000fe200078e00ff */
[----:B------:R0:W-:Y:S01]  /*14b0*/  STL.128 [R1+0x40], R36 ;  /* 0x0000402401007387 */ /* 0x0001e20000100c00 */
[----:B------:R-:W-:Y:S01]  /*14c0*/  IMAD.MOV.U32 R35, RZ, RZ, 0x7 ;  /* 0x00000007ff237424 */ /* 0x000fe200078e00ff */
[----:B------:R-:W-:Y:S01]  /*14d0*/  LOP3.LUT R6, R5, R6, RZ, 0x3c, !PT ;  /* 0x0000000605067212 */ /* 0x000fe200078e3cff */
[----:B------:R-:W-:Y:S02]  /*14e0*/  IMAD.MOV.U32 R10, RZ, RZ, -0x1130fd61 ;  /* 0xeecf029fff0a7424 */ /* 0x000fe400078e00ff */
[----:B------:R-:W-:Y:S01]  /*14f0*/  IMAD.MOV.U32 R11, RZ, RZ, 0x280af6fd ;  /* 0x280af6fdff0b7424 */ /* 0x000fe200078e00ff */
[----:B------:R0:W-:Y:S01]  /*1500*/  STL.128 [R1+0x50], R32 ;  /* 0x0000502001007387 */ /* 0x0001e20000100c00 */
[----:B------:R-:W-:Y:S01]  /*1510*/  ISETP.NE.AND P0, PT, R6, RZ, PT ;  /* 0x000000ff0600720c */ /* 0x000fe20003f05270 */
[----:B------:R-:W-:-:S02]  /*1520*/  IMAD R7, R20, 0x4c957f2d, RZ ;  /* 0x4c957f2d14077824 */ /* 0x000fc400078e02ff */
[----:B------:R-:W-:-:S04]  /*1530*/  IMAD.WIDE.U32 R4, R9, 0x4c957f2d, R10 ;  /* 0x4c957f2d09047825 */ /* 0x000fc800078e000a */
[----:B------:R-:W-:Y:S01]  /*1540*/  IMAD R9, R9, 0x5851f42d, R7 ;  /* 0x5851f42d09097824 */ /* 0x000fe200078e0207 */
[----:B------:R-:W-:Y:S01]  /*1550*/  SHF.R.U32.HI R7, RZ, 0x1b, R20 ;  /* 0x0000001bff077819 */ /* 0x000fe20000011614 */
[----:B------:R-:W-:Y:S02]  /*1560*/  IMAD.MOV.U32 R20, RZ, RZ, 0x51eb851f ;  /* 0x51eb851fff147424 */ /* 0x000fe400078e00ff */
[----:B------:R-:W-:Y:S01]  /*1570*/  IMAD.IADD R5, R5, 0x1, R9 ;  /* 0x0000000105057824 */ /* 0x000fe200078e0209 */
[----:B------:R-:W-:Y:S01]  /*1580*/  SHF.R.W.U32 R26, R6, R7, R6 ;  /* 0x00000007061a7219 */ /* 0x000fe20000001e06 */
[----:B------:R-:W-:Y:S01]  /*1590*/  IMAD.MOV.U32 R21, RZ, RZ, 0x40051eb8 ;  /* 0x40051eb8ff157424 */ /* 0x000fe200078e00ff */
[----:B------:R-:W-:Y:S06]  /*15a0*/  @!P0 BRA `(.L_x_22) ;  /* 0x00000000006c8947 */ /* 0x000fec0003800000 */
[C-C-:B------:R-:W-:Y:S01]  /*15b0*/  SHF.R.U64 R6, R4.reuse, 0x1b, R5.reuse ;  /* 0x0000001b04067819 */ /* 0x140fe20000001205 */
[----:B------:R-:W1:Y:S01]  /*15c0*/  FLO.U32 R12, R26 ;  /* 0x0000001a000c7300 */ /* 0x000e6200000e0000 */
[--C-:B------:R-:W-:Y:S01]  /*15d0*/  SHF.R.U32.HI R9, RZ, 0xd, R5.reuse ;  /* 0x0000000dff097819 */ /* 0x100fe20000011605 */
[----:B------:R-:W-:Y:S01]  /*15e0*/  IMAD.MOV.U32 R13, RZ, RZ, -0x100000 ;  /* 0xfff00000ff0d7424 */ /* 0x000fe200078e00ff */
[----:B------:R-:W-:Y:S01]  /*15f0*/  SHF.R.U32.HI R7, RZ, 0x1b, R5 ;  /* 0x0000001bff077819 */ /* 0x000fe20000011605 */
[----:B------:R-:W-:Y:S01]  /*1600*/  IMAD R5, R5, 0x4c957f2d, RZ ;  /* 0x4c957f2d05057824 */ /* 0x000fe200078e02ff */
[----:B------:R-:W-:Y:S01]  /*1610*/  LOP3.LUT R6, R9, R6, RZ, 0x3c, !PT ;  /* 0x0000000609067212 */ /* 0x000fe200078e3cff */
[----:B------:R-:W-:Y:S01]  /*1620*/  IMAD.WIDE.U32 R10, R4, 0x4c957f2d, R10 ;  /* 0x4c957f2d040a7825 */ /* 0x000fe200078e000a */
[----:B------:R-:W-:Y:S01]  /*1630*/  UMOV UR4, 0x51eb851f ;  /* 0x51eb851f00047882 */ /* 0x000fe20000000000 */
[----:B------:R-:W-:Y:S01]  /*1640*/  UMOV UR5, 0x40151eb8 ;  /* 0x40151eb800057882 */ /* 0x000fe20000000000 */
[----:B------:R-:W-:Y:S01]  /*1650*/  SHF.R.W.U32 R6, R6, R7, R6 ;  /* 0x0000000706067219 */ /* 0x000fe20000001e06 */
[----:B------:R-:W-:-:S02]  /*1660*/  IMAD R5, R4, 0x5851f42d, R5 ;  /* 0x5851f42d04057824 */ /* 0x000fc400078e0205 */
[----:B------:R-:W-:Y:S01]  /*1670*/  IMAD.MOV.U32 R4, RZ, RZ, R10 ;  /* 0x000000ffff047224 */ /* 0x000fe200078e000a */
[----:B------:R-:W-:Y:S01]  /*1680*/  LOP3.LUT R9, R6, 0x80000001, RZ, 0xfc, !PT ;  /* 0x8000000106097812 */ /* 0x000fe200078efcff */
[----:B------:R-:W-:Y:S01]  /*1690*/  IMAD.IADD R5, R11, 0x1, R5 ;  /* 0x000000010b057824 */ /* 0x000fe200078e0205 */
[----:B-1----:R-:W-:Y:S02]  /*16a0*/  IADD3 R12, PT, PT, -R12, 0x1f, RZ ;  /* 0x0000001f0c0c7810 */ /* 0x002fe40007ffe1ff */
[----:B------:R-:W1:Y:S03]  /*16b0*/  I2F.F64.U32 R6, R9 ;  /* 0x0000000900067312 */ /* 0x000e660000201800 */
[----:B------:R-:W-:Y:S02]  /*16c0*/  IMAD R13, R12, R13, 0x3df00000 ;  /* 0x3df000000c0d7424 */ /* 0x000fe400078e020d */
[----:B------:R-:W-:-:S06]  /*16d0*/  IMAD.MOV.U32 R12, RZ, RZ, RZ ;  /* 0x000000ffff0c7224 */ /* 0x000fcc00078e00ff */
[----:B-1----:R-:W-:-:S08]  /*16e0*/  DMUL R6, R6, R12 ;  /* 0x0000000c06067228 */ /* 0x002fd00000000000 */
[----:B------:R-:W-:-:S08]  /*16f0*/  DMUL R6, R6, 1 ;  /* 0x3ff0000006067828 */ /* 0x000fd00000000000 */
[----:B------:R-:W-:-:S08]  /*1700*/  DMUL R6, R6, 1 ;  /* 0x3ff0000006067828 */ /* 0x000fd00000000000 */
[----:B------:R-:W-:-:S10]  /*1710*/  DMUL R6, R6, 1 ;  /* 0x3ff0000006067828 */ /* 0x000fd40000000000 */
[----:B------:R-:W1:Y:S08]  /*1720*/  F2F.F32.F64 R6, R6 ;  /* 0x0000000600067310 */ /* 0x000e700000301000 */
[----:B-1----:R-:W1:Y:S02]  /*1730*/  F2F.F64.F32 R12, R6 ;  /* 0x00000006000c7310 */ /* 0x002e640000201800 */
[----:B-1----:R-:W-:-:S08]  /*1740*/  DADD R12, R12, 0.5 ;  /* 0x3fe000000c0c7429 */ /* 0x002fd00000000000 */
[----:B------:R-:W-:-:S11]  /*1750*/  DMUL R20, R12, UR4 ;  /* 0x000000040c147c28 */ /* 0x000fd60008000000 */
.L_x_22:
[----:B------:R-:W-:Y:S05]  /*1760*/  BSYNC.RECONVERGENT B0 ;  /* 0x0000000000007941 */ /* 0x000fea0003800200 */
.L_x_21:
[----:B------:R-:W-:Y:S01]  /*1770*/  DSETP.NEU.AND P0, PT, R14, RZ, PT ;  /* 0x000000ff0e00722a */ /* 0x000fe20003f0d000 */
[----:B------:R-:W-:-:S13]  /*1780*/  BSSY.RECONVERGENT B0, `(.L_x_23) ;  /* 0x000000c000007945 */ /* 0x000fda0003800200 */
[----:B0-----:R-:W-:Y:S01]  /*1790*/  @!P0 CS2R R30, SRZ ;  /* 0x00000000001e8805 */ /* 0x001fe2000001ff00 */
[----:B------:R-:W-:Y:S06]  /*17a0*/  @!P0 BRA `(.L_x_24) ;  /* 0x0000000000248947 */ /* 0x000fec0003800000 */
[----:B------:R-:W-:Y:S01]  /*17b0*/  DADD R28, -RZ, |R14| ;  /* 0x00000000ff1c7229 */ /* 0x000fe2000000050e */
[----:B------:R-:W-:Y:S01]  /*17c0*/  ISETP.GE.AND P0, PT, R15, RZ, PT ;  /* 0x000000ff0f00720c */ /* 0x000fe20003f06270 */
[----:B------:R-:W-:Y:S02]  /*17d0*/  IMAD.MOV.U32 R66, RZ, RZ, RZ ;  /* 0x000000ffff427224 */ /* 0x000fe400078e00ff */
[----:B------:R-:W-:-:S06]  /*17e0*/  IMAD.MOV.U32 R13, RZ, RZ, 0x3ff80000 ;  /* 0x3ff80000ff0d7424 */ /* 0x000fcc00078e00ff */
[----:B------:R-:W-:Y:S01]  /*17f0*/  IMAD.MOV.U32 R30, RZ, RZ, R28 ;  /* 0x000000ffff1e7224 */ /* 0x000fe200078e001c */
[----:B------:R-:W-:-:S07]  /*1800*/  MOV R28, 0x1820 ;  /* 0x00001820001c7802 */ /* 0x000fce0000000f00 */
[----:B------:R-:W-:Y:S05]  /*1810*/  CALL.REL.NOINC `($_Z10bruteForcef$__internal_accurate_pow) ;  /* 0x0000007c007c7944 */ /* 0x000fea0003c00000 */
[----:B------:R-:W-:Y:S02]  /*1820*/  FSEL R30, R30, RZ, P0 ;  /* 0x000000ff1e1e7208 */ /* 0x000fe40000000000 */
[----:B------:R-:W-:-:S07]  /*1830*/  FSEL R31, R31, -QNAN , P0 ;  /* 0xfff800001f1f7808 */ /* 0x000fce0000000000 */
.L_x_24:
[----:B------:R-:W-:Y:S05]  /*1840*/  BSYNC.RECONVERGENT B0 ;  /* 0x0000000000007941 */ /* 0x000fea0003800200 */
.L_x_23:
[C---:B------:R-:W-:Y:S01]  /*1850*/  DADD R6, R14.reuse, 1.5 ;  /* 0x3ff800000e067429 */ /* 0x040fe20000000000 */
[--C-:B------:R-:W-:Y:S01]  /*1860*/  SHF.R.U64 R9, R4, 0x1b, R5.reuse ;  /* 0x0000001b04097819 */ /* 0x100fe20000001205 */
[----:B------:R-:W-:Y:S01]  /*1870*/  IMAD R11, R5, 0x4c957f2d, RZ ;  /* 0x4c957f2d050b7824 */ /* 0x000fe200078e02ff */
[--C-:B------:R-:W-:Y:S01]  /*1880*/  SHF.R.U32.HI R10, RZ, 0xd, R5.reuse ;  /* 0x0000000dff0a7819 */ /* 0x100fe20000011605 */
[----:B------:R-:W-:Y:S01]  /*1890*/  IMAD.MOV.U32 R12, RZ, RZ, -0x1130fd61 ;  /* 0xeecf029fff0c7424 */ /* 0x000fe200078e00ff */
[----:B------:R-:W-:Y:S01]  /*18a0*/  BSSY.RECONVERGENT B0, `(.L_x_25) ;  /* 0x0000013000007945 */ /* 0x000fe20003800200 */
[----:B------:R-:W-:Y:S01]  /*18b0*/  IMAD.MOV.U32 R13, RZ, RZ, 0x280af6fd ;  /* 0x280af6fdff0d7424 */ /* 0x000fe200078e00ff */
[----:B------:R-:W-:Y:S01]  /*18c0*/  LOP3.LUT R9, R10, R9, RZ, 0x3c, !PT ;  /* 0x000000090a097212 */ /* 0x000fe200078e3cff */
[----:B------:R-:W-:Y:S01]  /*18d0*/  DSETP.NEU.AND P1, PT, R14, 1, PT ;  /* 0x3ff000000e00742a */ /* 0x000fe20003f2d000 */
[----:B------:R-:W-:Y:S01]  /*18e0*/  SHF.R.U32.HI R26, RZ, 0x1b, R5 ;  /* 0x0000001bff1a7819 */ /* 0x000fe20000011605 */
[C---:B------:R-:W-:Y:S01]  /*18f0*/  IMAD R5, R4.reuse, 0x5851f42d, R11 ;  /* 0x5851f42d04057824 */ /* 0x040fe200078e020b */
[----:B------:R-:W-:Y:S01]  /*1900*/  LOP3.LUT R6, R7, 0x7ff00000, RZ, 0xc0, !PT ;  /* 0x7ff0000007067812 */ /* 0x000fe200078ec0ff */
[----:B------:R-:W-:Y:S01]  /*1910*/  IMAD.MOV.U32 R7, RZ, RZ, 0x40100000 ;  /* 0x40100000ff077424 */ /* 0x000fe200078e00ff */
[----:B------:R-:W-:Y:S01]  /*1920*/  ISETP.NE.AND P2, PT, R9, RZ, PT ;  /* 0x000000ff0900720c */ /* 0x000fe20003f45270 */
[----:B------:R-:W-:Y:S01]  /*1930*/  IMAD.WIDE.U32 R10, R4, 0x4c957f2d, R12 ;  /* 0x4c957f2d040a7825 */ /* 0x000fe200078e000c */
[----:B------:R-:W-:-:S03]  /*1940*/  ISETP.NE.AND P0, PT, R6, 0x7ff00000, PT ;  /* 0x7ff000000600780c */ /* 0x000fc60003f05270 */
[----:B------:R-:W-:-:S10]  /*1950*/  IMAD.MOV.U32 R6, RZ, RZ, 0x0 ;  /* 0x00000000ff067424 */ /* 0x000fd400078e00ff */
[----:B------:R-:W-:Y:S05]  /*1960*/  @P0 BRA `(.L_x_26) ;  /* 0x0000000000180947 */ /* 0x000fea0003800000 */
[----:B------:R-:W-:-:S14]  /*1970*/  DSETP.NAN.AND P0, PT, R14, R14, PT ;  /* 0x0000000e0e00722a */ /* 0x000fdc0003f08000 */
[----:B------:R-:W-:Y:S01]  /*1980*/  @P0 DADD R30, R14, 1.5 ;  /* 0x3ff800000e1e0429 */ /* 0x000fe20000000000 */
[----:B------:R-:W-:Y:S10]  /*1990*/  @P0 BRA `(.L_x_26) ;  /* 0x00000000000c0947 */ /* 0x000ff40003800000 */
[----:B------:R-:W-:-:S14]  /*19a0*/  DSETP.NEU.AND P0, PT, |R14|, +INF , PT ;  /* 0x7ff000000e00742a */ /* 0x000fdc0003f0d200 */
[----:B------:R-:W-:Y:S02]  /*19b0*/  @!P0 IMAD.MOV.U32 R30, RZ, RZ, 0x0 ;  /* 0x00000000ff1e8424 */ /* 0x000fe400078e00ff */
[----:B------:R-:W-:-:S07]  /*19c0*/  @!P0 IMAD.MOV.U32 R31, RZ, RZ, 0x7ff00000 ;  /* 0x7ff00000ff1f8424 */ /* 0x000fce00078e00ff */
.L_x_26:
[----:B------:R-:W-:Y:S05]  /*19d0*/  BSYNC.RECONVERGENT B0 ;  /* 0x0000000000007941 */ /* 0x000fea0003800200 */
.L_x_25:
[----:B------:R-:W-:Y:S01]  /*19e0*/  BSSY.RECONVERGENT B0, `(.L_x_27) ;  /* 0x0000021000007945 */ /* 0x000fe20003800200 */
[----:B------:R-:W-:Y:S01]  /*19f0*/  DFMA R30, R30, R6, 1 ;  /* 0x3ff000001e1e742b */ /* 0x000fe20000000006 */
[----:B------:R-:W-:Y:S01]  /*1a00*/  SHF.R.W.U32 R26, R9, R26, R9 ;  /* 0x0000001a091a7219 */ /* 0x000fe20000001e09 */
[----:B------:R-:W-:Y:S02]  /*1a10*/  IMAD.IADD R9, R11, 0x1, R5 ;  /* 0x000000010b097824 */ /* 0x000fe400078e0205 */
[----:B------:R-:W-:Y:S02]  /*1a20*/  IMAD.MOV.U32 R6, RZ, RZ, 0x0 ;  /* 0x00000000ff067424 */ /* 0x000fe400078e00ff */
[----:B------:R-:W-:Y:S01]  /*1a30*/  IMAD.MOV.U32 R7, RZ, RZ, -0x40200000 ;  /* 0xbfe00000ff077424 */ /* 0x000fe200078e00ff */
[----:B------:R-:W-:Y:S06]  /*1a40*/  @!P2 BRA `(.L_x_28) ;  /* 0x000000000068a947 */ /* 0x000fec0003800000 */
[C-C-:B------:R-:W-:Y:S01]  /*1a50*/  SHF.R.U64 R4, R10.reuse, 0x1b, R9.reuse ;  /* 0x0000001b0a047819 */ /* 0x140fe20000001209 */
[----:B------:R-:W0:Y:S01]  /*1a60*/  FLO.U32 R6, R26 ;  /* 0x0000001a00067300 */ /* 0x000e2200000e0000 */
[----:B------:R-:W-:Y:S01]  /*1a70*/  SHF.R.U32.HI R7, RZ, 0xd, R9 ;  /* 0x0000000dff077819 */ /* 0x000fe20000011609 */
[----:B------:R-:W-:Y:S01]  /*1a80*/  IMAD.WIDE.U32 R12, R10, 0x4c957f2d, R12 ;  /* 0x4c957f2d0a0c7825 */ /* 0x000fe200078e000c */
[----:B------:R-:W-:Y:S02]  /*1a90*/  SHF.R.U32.HI R5, RZ, 0x1b, R9 ;  /* 0x0000001bff057819 */ /* 0x000fe40000011609 */
[----:B------:R-:W-:Y:S01]  /*1aa0*/  LOP3.LUT R4, R7, R4, RZ, 0x3c, !PT ;  /* 0x0000000407047212 */ /* 0x000fe200078e3cff */
[----:B------:R-:W-:Y:S02]  /*1ab0*/  IMAD.MOV.U32 R7, RZ, RZ, -0x100000 ;  /* 0xfff00000ff077424 */ /* 0x000fe400078e00ff */
[----:B------:R-:W-:Y:S01]  /*1ac0*/  IMAD R9, R9, 0x4c957f2d, RZ ;  /* 0x4c957f2d09097824 */ /* 0x000fe200078e02ff */
[----:B------:R-:W-:-:S03]  /*1ad0*/  SHF.R.W.U32 R4, R4, R5, R4 ;  /* 0x0000000504047219 */ /* 0x000fc60000001e04 */
[----:B------:R-:W-:Y:S01]  /*1ae0*/  IMAD R9, R10, 0x5851f42d, R9 ;  /* 0x5851f42d0a097824 */ /* 0x000fe200078e0209 */
[----:B------:R-:W-:Y:S01]  /*1af0*/  LOP3.LUT R11, R4, 0x80000001, RZ, 0xfc, !PT ;  /* 0x80000001040b7812 */ /* 0x000fe200078efcff */
[----:B------:R-:W-:Y:S01]  /*1b00*/  IMAD.MOV.U32 R10, RZ, RZ, 0x0 ;  /* 0x00000000ff0a7424 */ /* 0x000fe200078e00ff */
[----:B0-----:R-:W-:Y:S01]  /*1b10*/  IADD3 R6, PT, PT, -R6, 0x1f, RZ ;  /* 0x0000001f06067810 */ /* 0x001fe20007ffe1ff */
[----:B------:R-:W-:Y:S01]  /*1b20*/  IMAD.IADD R9, R13, 0x1, R9 ;  /* 0x000000010d097824 */ /* 0x000fe200078e0209 */
[----:B------:R0:W1:Y:S03]  /*1b30*/  I2F.F64.U32 R4, R11 ;  /* 0x0000000b00047312 */ /* 0x0000660000201800 */
[----:B------:R-:W-:Y:S02]  /*1b40*/  IMAD R7, R6, R7, 0x3df00000 ;  /* 0x3df0000006077424 */ /* 0x000fe400078e0207 */
[----:B------:R-:W-:-:S02]  /*1b50*/  IMAD.MOV.U32 R6, RZ, RZ, RZ ;  /* 0x000000ffff067224 */ /* 0x000fc400078e00ff */
[----:B0-----:R-:W-:-:S04]  /*1b60*/  IMAD.MOV.U32 R11, RZ, RZ, 0x40040000 ;  /* 0x40040000ff0b7424 */ /* 0x001fc800078e00ff */
[----:B-1----:R-:W-:-:S08]  /*1b70*/  DMUL R4, R4, R6 ;  /* 0x0000000604047228 */ /* 0x002fd00000000000 */
[----:B------:R-:W-:-:S08]  /*1b80*/  DMUL R4, R4, 1 ;  /* 0x3ff0000004047828 */ /* 0x000fd00000000000 */
[----:B------:R-:W-:-:S08]  /*1b90*/  DMUL R4, R4, 1 ;  /* 0x3ff0000004047828 */ /* 0x000fd00000000000 */
[----:B------:R-:W-:-:S10]  /*1ba0*/  DMUL R4, R4, 1 ;  /* 0x3ff0000004047828 */ /* 0x000fd40000000000 */
[----:B------:R-:W0:Y:S08]  /*1bb0*/  F2F.F32.F64 R4, R4 ;  /* 0x0000000400047310 */ /* 0x000e300000301000 */
[----:B0-----:R-:W0:Y:S02]  /*1bc0*/  F2F.F64.F32 R6, R4 ;  /* 0x0000000400067310 */ /* 0x001e240000201800 */
[----:B0-----:R-:W-:Y:S01]  /*1bd0*/  DFMA R6, R6, R10, -0.5 ;  /* 0xbfe000000606742b */ /* 0x001fe2000000000a */
[----:B------:R-:W-:-:S10]  /*1be0*/  IMAD.MOV.U32 R10, RZ, RZ, R12 ;  /* 0x000000ffff0a7224 */ /* 0x000fd400078e000c */
.L_x_28:
[----:B------:R-:W-:Y:S05]  /*1bf0*/  BSYNC.RECONVERGENT B0 ;  /* 0x0000000000007941 */ /* 0x000fea0003800200 */
.L_x_27:
[----:B------:R-:W-:Y:S01]  /*1c00*/  UMOV UR4, 0xf5c28f5c ;  /* 0xf5c28f5c00047882 */ /* 0x000fe20000000000 */
[----:B------:R-:W-:Y:S01]  /*1c10*/  UMOV UR5, 0x3fef5c28 ;  /* 0x3fef5c2800057882 */ /* 0x000fe20000000000 */
[----:B------:R-:W-:Y:S01]  /*1c20*/  FSEL R12, R30, RZ, P1 ;  /* 0x000000ff1e0c7208 */ /* 0x000fe20000800000 */
[----:B------:R-:W-:Y:S01]  /*1c30*/  DMUL R4, R6, UR4 ;  /* 0x0000000406047c28 */ /* 0x000fe20008000000 */
[----:B------:R-:W-:Y:S01]  /*1c40*/  FSEL R13, R31, 2.3125, P1 ;  /* 0x401400001f0d7808 */ /* 0x000fe20000800000 */
[----:B------:R-:W-:Y:S01]  /*1c50*/  BSSY.RECONVERGENT B0, `(.L_x_29) ;  /* 0x0000008000007945 */ /* 0x000fe20003800200 */
[----:B------:R-:W-:Y:S01]  /*1c60*/  IMAD.MOV.U32 R30, RZ, RZ, RZ ;  /* 0x000000ffff1e7224 */ /* 0x000fe200078e00ff */
[----:B------:R-:W-:Y:S01]  /*1c70*/  MOV R28, 0x1cd0 ;  /* 0x00001cd0001c7802 */ /* 0x000fe20000000f00 */
[----:B------:R-:W-:Y:S02]  /*1c80*/  IMAD.MOV.U32 R29, RZ, RZ, 0x40000000 ;  /* 0x40000000ff1d7424 */ /* 0x000fe400078e00ff */
[----:B------:R-:W-:-:S03]  /*1c90*/  DMUL R20, R20, R12 ;  /* 0x0000000c14147228 */ /* 0x000fc60000000000 */
[----:B------:R-:W-:Y:S02]  /*1ca0*/  IMAD.MOV.U32 R66, RZ, RZ, R4 ;  /* 0x000000ffff427224 */ /* 0x000fe400078e0004 */
[----:B------:R-:W-:-:S07]  /*1cb0*/  IMAD.MOV.U32 R13, RZ, RZ, R5 ;  /* 0x000000ffff0d7224 */ /* 0x000fce00078e0005 */
[----:B------:R-:W-:Y:S05]  /*1cc0*/  CALL.REL.NOINC `($_Z10bruteForcef$__internal_accurate_pow) ;  /* 0x0000007800507944 */ /* 0x000fea0003c00000 */
[----:B------:R-:W-:Y:S05]  /*1cd0*/  BSYNC.RECONVERGENT B0 ;  /* 0x0000000000007941 */ /* 0x000fea0003800200 */
.L_x_29:
[----:B------:R-:W-:-:S05]  /*1ce0*/  IMAD.SHL.U32 R8, R8, 0x4, RZ ;  /* 0x0000000408087824 */ /* 0x000fca00078e00ff */
[----:B------:R-:W-:-:S05]  /*1cf0*/  LOP3.LUT R8, R8, 0x1c, RZ, 0xc0, !PT ;  /* 0x0000001c08087812 */ /* 0x000fca00078ec0ff */
[----:B------:R-:W-:-:S05]  /*1d00*/  IMAD.IADD R11, R1, 0x1, R8 ;  /* 0x00000001010b7824 */ /* 0x000fca00078e0208 */
[----:B------:R-:W2:Y:S01]  /*1d10*/  LDL R12, [R11+0x40] ;  /* 0x000040000b0c7983 */ /* 0x000ea20000100800 */
[----:B------:R-:W-:Y:S01]  /*1d20*/  DADD R26, R4, 2 ;  /* 0x40000000041a7429 */ /* 0x000fe20000000000 */
[----:B------:R-:W-:Y:S01]  /*1d30*/  IMAD.MOV.U32 R28, RZ, RZ, 0x7 ;  /* 0x00000007ff1c7424 */ /* 0x000fe200078e00ff */
[----:B------:R-:W-:Y:S08]  /*1d40*/  BSSY.RECONVERGENT B0, `(.L_x_30) ;  /* 0x000000d000007945 */ /* 0x000ff00003800200 */
[----:B------:R-:W-:-:S04]  /*1d50*/  LOP3.LUT R8, R27, 0x7ff00000, RZ, 0xc0, !PT ;  /* 0x7ff000001b087812 */ /* 0x000fc800078ec0ff */
[----:B------:R-:W-:Y:S01]  /*1d60*/  ISETP.NE.AND P0, PT, R8, 0x7ff00000, PT ;  /* 0x7ff000000800780c */ /* 0x000fe20003f05270 */
[----:B--2---:R0:W-:Y:S04]  /*1d70*/  STL [R1+0x5c], R12 ;  /* 0x00005c0c01007387 */ /* 0x0041e80000100800 */
[----:B------:R0:W-:Y:S08]  /*1d80*/  STL [R11+0x40], R28 ;  /* 0x0000401c0b007387 */ /* 0x0001f00000100800 */
[----:B------:R-:W-:Y:S05]  /*1d90*/  @P0 BRA `(.L_x_31) ;  /* 0x00000000001c0947 */ /* 0x000fea0003800000 */
[----:B------:R-:W-:-:S14]  /*1da0*/  DSETP.NAN.AND P0, PT, R4, R4, PT ;  /* 0x000000040400722a */ /* 0x000fdc0003f08000 */
[----:B------:R-:W-:Y:S01]  /*1db0*/  @P0 DADD R30, R4, 2 ;  /* 0x40000000041e0429 */ /* 0x000fe20000000000 */
[----:B------:R-:W-:Y:S10]  /*1dc0*/  @P0 BRA `(.L_x_31) ;  /* 0x0000000000100947 */ /* 0x000ff40003800000 */
[----:B------:R-:W-:-:S14]  /*1dd0*/  DSETP.NEU.AND P0, PT, |R4|, +INF , PT ;  /* 0x7ff000000400742a */ /* 0x000fdc0003f0d200 */
[----:B------:R-:W-:Y:S01]  /*1de0*/  @!P0 ISETP.GE.AND P1, PT, R5, RZ, PT ;  /* 0x000000ff0500820c */ /* 0x000fe20003f26270 */
[----:B------:R-:W-:-:S03]  /*1df0*/  @!P0 IMAD.MOV.U32 R30, RZ, RZ, RZ ;  /* 0x000000ffff1e8224 */ /* 0x000fc600078e00ff */
[----:B------:R-:W-:-:S09]  /*1e00*/  @!P0 SEL R31, RZ, 0x7ff00000, !P1 ;  /* 0x7ff00000ff1f8807 */ /* 0x000fd20004800000 */
.L_x_31:
[----:B------:R-:W-:Y:S05]  /*1e10*/  BSYNC.RECONVERGENT B0 ;  /* 0x0000000000007941 */ /* 0x000fea0003800200 */
.L_x_30:
[----:B0-----:R-:W-:Y:S01]  /*1e20*/  DADD R28, R30, 1 ;  /* 0x3ff000001e1c7429 */ /* 0x001fe20000000000 */
[----:B------:R-:W-:Y:S10]  /*1e30*/  BSSY.RECONVERGENT B0, `(.L_x_32) ;  /* 0x0000010000007945 */ /* 0x000ff40003800200 */
.L_x_33:
[--C-:B------:R-:W-:Y:S01]  /*1e40*/  SHF.R.U64 R8, R3, 0x1b, R0.reuse ;  /* 0x0000001b03087819 */ /* 0x100fe20000001200 */
[----:B------:R-:W-:Y:S01]  /*1e50*/  IMAD R12, R0, 0x4c957f2d, RZ ;  /* 0x4c957f2d000c7824 */ /* 0x000fe200078e02ff */
[--C-:B------:R-:W-:Y:S01]  /*1e60*/  SHF.R.U32.HI R13, RZ, 0xd, R0.reuse ;  /* 0x0000000dff0d7819 */ /* 0x100fe20000011600 */
[----:B------:R-:W-:Y:S01]  /*1e70*/  IMAD.MOV.U32 R30, RZ, RZ, -0x1130fd61 ;  /* 0xeecf029fff1e7424 */ /* 0x000fe200078e00ff */
[----:B------:R-:W-:Y:S01]  /*1e80*/  SHF.R.U32.HI R11, RZ, 0x1b, R0 ;  /* 0x0000001bff0b7819 */ /* 0x000fe20000011600 */
[----:B------:R-:W-:Y:S01]  /*1e90*/  IMAD.MOV.U32 R31, RZ, RZ, 0x280af6fd ;  /* 0x280af6fdff1f7424 */ /* 0x000fe200078e00ff */
[----:B------:R-:W-:Y:S01]  /*1ea0*/  LOP3.LUT R0, R13, R8, RZ, 0x3c, !PT ;  /* 0x000000080d007212 */ /* 0x000fe200078e3cff */
[C---:B------:R-:W-:Y:S02]  /*1eb0*/  IMAD R27, R3.reuse, 0x5851f42d, R12 ;  /* 0x5851f42d031b7824 */ /* 0x040fe400078e020c */
[----:B------:R-:W-:Y:S01]  /*1ec0*/  IMAD.WIDE.U32 R12, R3, 0x4c957f2d, R30 ;  /* 0x4c957f2d030c7825 */ /* 0x000fe200078e001e */
[----:B------:R-:W-:-:S03]  /*1ed0*/  SHF.R.W.U32 R11, R0, R11, R0 ;  /* 0x0000000b000b7219 */ /* 0x000fc60000001e00 */
[----:B------:R-:W-:Y:S01]  /*1ee0*/  IMAD.IADD R27, R13, 0x1, R27 ;  /* 0x000000010d1b7824 */ /* 0x000fe200078e021b */
[----:B------:R-:W-:Y:S01]  /*1ef0*/  ISETP.GE.U32.AND P0, PT, R11, 0x4, PT ;  /* 0x000000040b00780c */ /* 0x000fe20003f06070 */
[----:B------:R-:W-:Y:S02]  /*1f00*/  IMAD.MOV.U32 R3, RZ, RZ, R12 ;  /* 0x000000ffff037224 */ /* 0x000fe400078e000c */
[----:B------:R-:W-:-:S10]  /*1f10*/  IMAD.MOV.U32 R0, RZ, RZ, R27 ;  /* 0x000000ffff007224 */ /* 0x000fd400078e001b */
[----:B------:R-:W-:Y:S05]  /*1f20*/  @!P0 BRA `(.L_x_33) ;  /* 0xfffffffc00c48947 */ /* 0x000fea000383ffff */
[----:B------:R-:W-:Y:S05]  /*1f30*/  BSYNC.RECONVERGENT B0 ;  /* 0x0000000000007941 */ /* 0x000fea0003800200 */
.L_x_32:
[----:B------:R-:W-:-:S04]  /*1f40*/  IMAD.HI.U32 R0, R11, 0x24924925, RZ ;  /* 0x249249250b007827 */ /* 0x000fc800078e00ff */
[----:B------:R-:W-:-:S05]  /*1f50*/  IMAD.IADD R3, R11, 0x1, -R0 ;  /* 0x000000010b037824 */ /* 0x000fca00078e0a00 */
[----:B------:R-:W-:-:S04]  /*1f60*/  LEA.HI R3, R3, R0, RZ, 0x1f ;  /* 0x0000000003037211 */ /* 0x000fc800078ff8ff */
[----:B------:R-:W-:-:S05]  /*1f70*/  SHF.R.U32.HI R3, RZ, 0x2, R3 ;  /* 0x00000002ff037819 */ /* 0x000fca0000011603 */
[----:B------:R-:W-:Y:S02]  /*1f80*/  IMAD R3, R3, -0x7, R11 ;  /* 0xfffffff903037824 */ /* 0x000fe400078e020b */
[----:B------:R-:W2:Y:S02]  /*1f90*/  LDL R11, [R1+0x58] ;  /* 0x00005800010b7983 */ /* 0x000ea40000100800 */
[----:B------:R-:W-:-:S05]  /*1fa0*/  IMAD R26, R3, 0x4, R18 ;  /* 0x00000004031a7824 */ /* 0x000fca00078e0212 */
[----:B------:R-:W3:Y:S01]  /*1fb0*/  LDL R0, [R26] ;  /* 0x000000001a007983 */ /* 0x000ee20000100800 */
[----:B------:R-:W-:Y:S01]  /*1fc0*/  BSSY.RECONVERGENT B0, `(.L_x_34) ;  /* 0x0000012000007945 */ /* 0x000fe20003800200 */
[----:B------:R-:W-:Y:S02]  /*1fd0*/  IMAD.MOV.U32 R8, RZ, RZ, R12 ;  /* 0x000000ffff087224 */ /* 0x000fe400078e000c */
[----:B------:R-:W-:Y:S01]  /*1fe0*/  IMAD.MOV.U32 R3, RZ, RZ, R27 ;  /* 0x000000ffff037224 */ /* 0x000fe200078e001b */
[----:B---3--:R0:W-:Y:S04]  /*1ff0*/  STL [R1+0x58], R0 ;  /* 0x0000580001007387 */ /* 0x0081e80000100800 */
[----:B--2---:R0:W-:Y:S02]  /*2000*/  STL [R26], R11 ;  /* 0x0000000b1a007387 */ /* 0x0041e40000100800 */
.L_x_35:
[C-C-:B0-----:R-:W-:Y:S02]  /*2010*/  SHF.R.U64 R0, R8.reuse, 0x1b, R3.reuse ;  /* 0x0000001b08007819 */ /* 0x141fe40000001203 */
[--C-:B------:R-:W-:Y:S02]  /*2020*/  SHF.R.U32.HI R13, RZ, 0xd, R3.reuse ;  /* 0x0000000dff0d7819 */ /* 0x100fe40000011603 */
[----:B------:R-:W-:Y:S01]  /*2030*/  SHF.R.U32.HI R11, RZ, 0x1b, R3 ;  /* 0x0000001bff0b7819 */ /* 0x000fe20000011603 */
[----:B------:R-:W-:Y:S01]  /*2040*/  IMAD R3, R3, 0x4c957f2d, RZ ;  /* 0x4c957f2d03037824 */ /* 0x000fe200078e02ff */
[----:B------:R-:W-:Y:S01]  /*2050*/  LOP3.LUT R0, R13, R0, RZ, 0x3c, !PT ;  /* 0x000000000d007212 */ /* 0x000fe200078e3cff */
[----:B------:R-:W-:-:S03]  /*2060*/  IMAD.WIDE.U32 R12, R8, 0x4c957f2d, R30 ;  /* 0x4c957f2d080c7825 */ /* 0x000fc600078e001e */
[----:B------:R-:W-:Y:S01]  /*2070*/  SHF.R.W.U32 R11, R0, R11, R0 ;  /* 0x0000000b000b7219 */ /* 0x000fe20000001e00 */
[----:B------:R-:W-:Y:S02]  /*2080*/  IMAD R3, R8, 0x5851f42d, R3 ;  /* 0x5851f42d08037824 */ /* 0x000fe400078e0203 */
[----:B------:R-:W-:Y:S01]  /*2090*/  IMAD.MOV.U32 R8, RZ, RZ, R12 ;  /* 0x000000ffff087224 */ /* 0x000fe200078e000c */
[----:B------:R-:W-:Y:S01]  /*20a0*/  ISETP.GE.U32.AND P0, PT, R11, 0x4, PT ;  /* 0x000000040b00780c */ /* 0x000fe20003f06070 */
[----:B------:R-:W-:-:S04]  /*20b0*/  IMAD.IADD R26, R13, 0x1, R3 ;  /* 0x000000010d1a7824 */ /* 0x000fc800078e0203 */
[----:B------:R-:W-:-:S08]  /*20c0*/  IMAD.MOV.U32 R3, RZ, RZ, R26 ;  /* 0x000000ffff037224 */ /* 0x000fd000078e001a */
[----:B------:R-:W-:Y:S05]  /*20d0*/  @!P0 BRA `(.L_x_35) ;  /* 0xfffffffc00cc8947 */ /* 0x000fea000383ffff */
[----:B------:R-:W-:Y:S05]  /*20e0*/  BSYNC.RECONVERGENT B0 ;  /* 0x0000000000007941 */ /* 0x000fea0003800200 */
.L_x_34:
[----:B------:R-:W-:-:S05]  /*20f0*/  IMAD.HI.U32 R0, R11, -0x55555555, RZ ;  /* 0xaaaaaaab0b007827 */ /* 0x000fca00078e00ff */
[----:B------:R-:W-:-:S05]  /*2100*/  SHF.R.U32.HI R0, RZ, 0x2, R0 ;  /* 0x00000002ff007819 */ /* 0x000fca0000011600 */
[----:B------:R-:W-:-:S04]  /*2110*/  IMAD R3, R0, -0x6, R11 ;  /* 0xfffffffa00037824 */ /* 0x000fc800078e020b */
[----:B------:R-:W-:Y:S02]  /*2120*/  IMAD R8, R3, 0x4, R18 ;  /* 0x0000000403087824 */ /* 0x000fe400078e0212 */
[----:B------:R-:W2:Y:S04]  /*2130*/  LDL R3, [R1+0x54] ;  /* 0x0000540001037983 */ /* 0x000ea80000100800 */
[----:B------:R-:W3:Y:S01]  /*2140*/  LDL R0, [R8] ;  /* 0x0000000008007983 */ /* 0x000ee20000100800 */
[----:B------:R-:W-:Y:S01]  /*2150*/  BSSY.RECONVERGENT B0, `(.L_x_36) ;  /* 0x0000010000007945 */ /* 0x000fe20003800200 */
[----:B------:R-:W-:Y:S02]  /*2160*/  IMAD.MOV.U32 R11, RZ, RZ, R12 ;  /* 0x000000ffff0b7224 */ /* 0x000fe400078e000c */
[----:B---3--:R0:W-:Y:S04]  /*2170*/  STL [R1+0x54], R0 ;  /* 0x0000540001007387 */ /* 0x0081e80000100800 */
[----:B--2---:R0:W-:Y:S02]  /*2180*/  STL [R8], R3 ;  /* 0x0000000308007387 */ /* 0x0041e40000100800 */
.L_x_37:
[C-C-:B0-----:R-:W-:Y:S01]  /*2190*/  SHF.R.U64 R0, R11.reuse, 0x1b, R26.reuse ;  /* 0x0000001b0b007819 */ /* 0x141fe2000000121a */
[----:B------:R-:W-:Y:S01]  /*21a0*/  IMAD R8, R26, 0x4c957f2d, RZ ;  /* 0x4c957f2d1a087824 */ /* 0x000fe200078e02ff */
[----:B------:R-:W-:Y:S01]  /*21b0*/  SHF.R.U32.HI R3, RZ, 0xd, R26 ;  /* 0x0000000dff037819 */ /* 0x000fe2000001161a */
[----:B------:R-:W-:-:S03]  /*21c0*/  IMAD.WIDE.U32 R12, R11, 0x4c957f2d, R30 ;  /* 0x4c957f2d0b0c7825 */ /* 0x000fc600078e001e */
[----:B------:R-:W-:Y:S01]  /*21d0*/  LOP3.LUT R27, R3, R0, RZ, 0x3c, !PT ;  /* 0x00000000031b7212 */ /* 0x000fe200078e3cff */
[----:B------:R-:W-:Y:S02]  /*21e0*/  IMAD R3, R11, 0x5851f42d, R8 ;  /* 0x5851f42d0b037824 */ /* 0x000fe400078e0208 */
[----:B------:R-:W-:Y:S01]  /*21f0*/  IMAD.MOV.U32 R11, RZ, RZ, R12 ;  /* 0x000000ffff0b7224 */ /* 0x000fe200078e000c */
[----:B------:R-:W-:Y:S01]  /*2200*/  ISETP.NE.AND P0, PT, R27, RZ, PT ;  /* 0x000000ff1b00720c */ /* 0x000fe20003f05270 */
[----:B------:R-:W-:Y:S02]  /*2210*/  IMAD.IADD R0, R13, 0x1, R3 ;  /* 0x000000010d007824 */ /* 0x000fe400078e0203 */
[----:B------:R-:W-:Y:S02]  /*2220*/  IMAD.MOV.U32 R3, RZ, RZ, R26 ;  /* 0x000000ffff037224 */ /* 0x000fe400078e001a */
[----:B------:R-:W-:-:S08]  /*2230*/  IMAD.MOV.U32 R26, RZ, RZ, R0 ;  /* 0x000000ffff1a7224 */ /* 0x000fd000078e0000 */
[----:B------:R-:W-:Y:S05]  /*2240*/  @!P0 BRA `(.L_x_37) ;  /* 0xfffffffc00d08947 */ /* 0x000fea000383ffff */
[----:B------:R-:W-:Y:S05]  /*2250*/  BSYNC.RECONVERGENT B0 ;  /* 0x0000000000007941 */ /* 0x000fea0003800200 */
.L_x_36:
[----:B------:R-:W-:Y:S01]  /*2260*/  SHF.R.U32.HI R0, RZ, 0x1b, R3 ;  /* 0x0000001bff007819 */ /* 0x000fe20000011603 */
[----:B------:R-:W2:Y:S03]  /*2270*/  LDL R13, [R1+0x50] ;  /* 0x00005000010d7983 */ /* 0x000ea60000100800 */
[----:B------:R-:W-:-:S05]  /*2280*/  SHF.R.W.U32 R0, R27, R0, R27 ;  /* 0x000000001b007219 */ /* 0x000fca0000001e1b */
[----:B------:R-:W-:-:S05]  /*2290*/  IMAD.HI.U32 R3, R0, -0x33333333, RZ ;  /* 0xcccccccd00037827 */ /* 0x000fca00078e00ff */
[----:B------:R-:W-:-:S05]  /*22a0*/  SHF.R.U32.HI R3, RZ, 0x2, R3 ;  /* 0x00000002ff037819 */ /* 0x000fca0000011603 */
[----:B------:R-:W-:-:S04]  /*22b0*/  IMAD R3, R3, -0x5, R0 ;  /* 0xfffffffb03037824 */ /* 0x000fc800078e0200 */
[----:B------:R-:W-:-:S05]  /*22c0*/  IMAD R34, R3, 0x4, R18 ;  /* 0x0000000403227824 */ /* 0x000fca00078e0212 */
[----:B------:R-:W3:Y:S01]  /*22d0*/  LDL R0, [R34] ;  /* 0x0000000022007983 */ /* 0x000ee20000100800 */
[--C-:B------:R-:W-:Y:S02]  /*22e0*/  SHF.R.U32.HI R8, RZ, 0xd, R26.reuse ;  /* 0x0000000dff087819 */ /* 0x100fe4000001161a */
[----:B------:R-:W-:-:S04]  /*22f0*/  SHF.R.U64 R3, R11, 0x1b, R26 ;  /* 0x0000001b0b037819 */ /* 0x000fc8000000121a */
[----:B------:R-:W-:Y:S02]  /*2300*/  LOP3.LUT R3, R8, R3, RZ, 0x3c, !PT ;  /* 0x0000000308037212 */ /* 0x000fe400078e3cff */
[----:B------:R-:W-:-:S04]  /*2310*/  SHF.R.U32.HI R8, RZ, 0x1b, R26 ;  /* 0x0000001bff087819 */ /* 0x000fc8000001161a */
[----:B------:R-:W-:-:S05]  /*2320*/  SHF.R.W.U32 R3, R3, R8, R3 ;  /* 0x0000000803037219 */ /* 0x000fca0000001e03 */
[----:B------:R-:W-:-:S05]  /*2330*/  IMAD.SHL.U32 R3, R3, 0x4, RZ ;  /* 0x0000000403037824 */ /* 0x000fca00078e00ff */
[----:B------:R-:W-:-:S05]  /*2340*/  LOP3.LUT R12, R3, 0xc, RZ, 0xc0, !PT ;  /* 0x0000000c030c7812 */ /* 0x000fca00078ec0ff */
[----:B------:R-:W-:Y:S01]  /*2350*/  IMAD.IADD R12, R1, 0x1, R12 ;  /* 0x00000001010c7824 */ /* 0x000fe200078e020c */
[----:B---3--:R0:W-:Y:S04]  /*2360*/  STL [R1+0x50], R0 ;  /* 0x0000500001007387 */ /* 0x0081e80000100800 */
[----:B--2---:R0:W-:Y:S04]  /*2370*/  STL [R34], R13 ;  /* 0x0000000d22007387 */ /* 0x0041e80000100800 */
[----:B------:R-:W2:Y:S04]  /*2380*/  LDL R8, [R12+0x40] ;  /* 0x000040000c087983 */ /* 0x000ea80000100800 */
[----:B------:R-:W3:Y:S01]  /*2390*/  LDL R3, [R1+0x4c] ;  /* 0x00004c0001037983 */ /* 0x000ee20000100800 */
[----:B------:R-:W-:-:S02]  /*23a0*/  IMAD R32, R26, 0x4c957f2d, RZ ;  /* 0x4c957f2d1a207824 */ /* 0x000fc400078e02ff */
[C---:B------:R-:W-:Y:S01]  /*23b0*/  IMAD.WIDE.U32 R26, R11.reuse, 0x4c957f2d, R30 ;  /* 0x4c957f2d0b1a7825 */ /* 0x040fe200078e001e */
[----:B------:R-:W-:Y:S03]  /*23c0*/  BSSY.RECONVERGENT B0, `(.L_x_38) ;  /* 0x0000011000007945 */ /* 0x000fe60003800200 */
[----:B------:R-:W-:-:S04]  /*23d0*/  IMAD R11, R11, 0x5851f42d, R32 ;  /* 0x5851f42d0b0b7824 */ /* 0x000fc800078e0220 */
[----:B------:R-:W-:Y:S01]  /*23e0*/  IMAD.IADD R11, R27, 0x1, R11 ;  /* 0x000000011b0b7824 */ /* 0x000fe200078e020b */
[----:B--2---:R0:W-:Y:S04]  /*23f0*/  STL [R1+0x4c], R8 ;  /* 0x00004c0801007387 */ /* 0x0041e80000100800 */
[----:B---3--:R0:W-:Y:S02]  /*2400*/  STL [R12+0x40], R3 ;  /* 0x000040030c007387 */ /* 0x0081e40000100800 */
.L_x_39:
        /* <DEDUP_REMOVED lines=13> */
.L_x_38:
        /* <DEDUP_REMOVED lines=8> */
[--C-:B------:R-:W-:Y:S02]  /*2560*/  SHF.R.U64 R3, R26, 0x1b, R11.reuse ;  /* 0x0000001b1a037819 */ /* 0x100fe4000000120b */
[----:B------:R-:W-:-:S04]  /*2570*/  SHF.R.U32.HI R8, RZ, 0xd, R11 ;  /* 0x0000000dff087819 */ /* 0x000fc8000001160b */
[----:B------:R-:W-:Y:S02]  /*2580*/  LOP3.LUT R3, R8, R3, RZ, 0x3c, !PT ;  /* 0x0000000308037212 */ /* 0x000fe400078e3cff */
[----:B------:R-:W-:-:S04]  /*2590*/  SHF.R.U32.HI R8, RZ, 0x1b, R11 ;  /* 0x0000001bff087819 */ /* 0x000fc8000001160b */
[----:B------:R-:W-:-:S05]  /*25a0*/  SHF.R.W.U32 R3, R3, R8, R3 ;  /* 0x0000000803037219 */ /* 0x000fca0000001e03 */
[----:B------:R-:W-:-:S05]  /*25b0*/  IMAD.SHL.U32 R3, R3, 0x4, RZ ;  /* 0x0000000403037824 */ /* 0x000fca00078e00ff */
[----:B------:R-:W-:-:S05]  /*25c0*/  LOP3.LUT R12, R3, 0x4, RZ, 0xc0, !PT ;  /* 0x00000004030c7812 */ /* 0x000fca00078ec0ff */
[----:B------:R-:W-:Y:S01]  /*25d0*/  IMAD.IADD R12, R1, 0x1, R12 ;  /* 0x00000001010c7824 */ /* 0x000fe200078e020c */
[----:B---3--:R0:W-:Y:S04]  /*25e0*/  STL [R1+0x48], R0 ;  /* 0x0000480001007387 */ /* 0x0081e80000100800 */
[----:B--2---:R-:W-:Y:S04]  /*25f0*/  STL [R33], R32 ;  /* 0x0000002021007387 */ /* 0x004fe80000100800 */
[----:B------:R-:W2:Y:S04]  /*2600*/  LDL R8, [R12+0x40] ;  /* 0x000040000c087983 */ /* 0x000ea80000100800 */
[----:B------:R-:W3:Y:S01]  /*2610*/  LDL R3, [R1+0x44] ;  /* 0x0000440001037983 */ /* 0x000ee20000100800 */
[----:B------:R-:W-:-:S02]  /*2620*/  SHF.R.U64 R11, R10, 0x1b, R9 ;  /* 0x0000001b0a0b7819 */ /* 0x000fc40000001209 */
[----:B------:R-:W-:-:S04]  /*2630*/  SHF.R.U32.HI R26, RZ, 0xd, R9 ;  /* 0x0000000dff1a7819 */ /* 0x000fc80000011609 */
[----:B------:R-:W-:-:S04]  /*2640*/  LOP3.LUT R11, R26, R11, RZ, 0x3c, !PT ;  /* 0x0000000b1a0b7212 */ /* 0x000fc800078e3cff */
[----:B------:R-:W-:Y:S01]  /*2650*/  ISETP.NE.AND P0, PT, R11, RZ, PT ;  /* 0x000000ff0b00720c */ /* 0x000fe20003f05270 */
[----:B------:R-:W-:Y:S02]  /*2660*/  IMAD R13, R9, 0x4c957f2d, RZ ;  /* 0x4c957f2d090d7824 */ /* 0x000fe400078e02ff */
[C---:B------:R-:W-:Y:S01]  /*2670*/  IMAD.WIDE.U32 R26, R10.reuse, 0x4c957f2d, R30 ;  /* 0x4c957f2d0a1a7825 */ /* 0x040fe200078e001e */
[----:B------:R-:W-:Y:S03]  /*2680*/  BSSY.RECONVERGENT B0, `(.L_x_40) ;  /* 0x0000021000007945 */ /* 0x000fe60003800200 */
[----:B------:R-:W-:Y:S01]  /*2690*/  IMAD R13, R10, 0x5851f42d, R13 ;  /* 0x5851f42d0a0d7824 */ /* 0x000fe200078e020d */
[----:B------:R-:W-:Y:S01]  /*26a0*/  SHF.R.U32.HI R10, RZ, 0x1b, R9 ;  /* 0x0000001bff0a7819 */ /* 0x000fe20000011609 */
[----:B0-----:R-:W-:Y:S02]  /*26b0*/  IMAD.MOV.U32 R0, RZ, RZ, R26 ;  /* 0x000000ffff007224 */ /* 0x001fe400078e001a */
[----:B------:R-:W-:Y:S01]  /*26c0*/  IMAD.IADD R13, R27, 0x1, R13 ;  /* 0x000000011b0d7824 */ /* 0x000fe200078e020d */
[----:B--2---:R0:W-:Y:S04]  /*26d0*/  STL [R1+0x44], R8 ;  /* 0x0000440801007387 */ /* 0x0041e80000100800 */
[----:B---3--:R1:W-:Y:S01]  /*26e0*/  STL [R12+0x40], R3 ;  /* 0x000040030c007387 */ /* 0x0083e20000100800 */
[----:B0-----:R-:W-:-:S02]  /*26f0*/  CS2R R8, SRZ ;  /* 0x0000000000087805 */ /* 0x001fc4000001ff00 */
[----:B-1----:R-:W-:Y:S01]  /*2700*/  SHF.R.W.U32 R12, R11, R10, R11 ;  /* 0x0000000a0b0c7219 */ /* 0x002fe20000001e0b */
[----:B------:R-:W-:Y:S06]  /*2710*/  @!P0 BRA `(.L_x_41) ;  /* 0x00000000005c8947 */ /* 0x000fec0003800000 */
[--C-:B------:R-:W-:Y:S01]  /*2720*/  SHF.R.U32.HI R10, RZ, 0xd, R13.reuse ;  /* 0x0000000dff0a7819 */ /* 0x100fe2000001160d */
[----:B------:R-:W-:Y:S01]  /*2730*/  IMAD.MOV.U32 R11, RZ, RZ, -0x100000 ;  /* 0xfff00000ff0b7424 */ /* 0x000fe200078e00ff */
[--C-:B------:R-:W-:Y:S02]  /*2740*/  SHF.R.U64 R3, R0, 0x1b, R13.reuse ;  /* 0x0000001b00037819 */ /* 0x100fe4000000120d */
[----:B------:R-:W-:Y:S02]  /*2750*/  SHF.R.U32.HI R8, RZ, 0x1b, R13 ;  /* 0x0000001bff087819 */ /* 0x000fe4000001160d */
[----:B------:R-:W-:Y:S02]  /*2760*/  LOP3.LUT R3, R10, R3, RZ, 0x3c, !PT ;  /* 0x000000030a037212 */ /* 0x000fe400078e3cff */
[----:B------:R-:W0:Y:S02]  /*2770*/  FLO.U32 R10, R12 ;  /* 0x0000000c000a7300 */ /* 0x000e2400000e0000 */
[----:B------:R-:W-:-:S04]  /*2780*/  SHF.R.W.U32 R3, R3, R8, R3 ;  /* 0x0000000803037219 */ /* 0x000fc80000001e03 */
[----:B------:R-:W-:-:S04]  /*2790*/  LOP3.LUT R3, R3, 0x80000001, RZ, 0xfc, !PT ;  /* 0x8000000103037812 */ /* 0x000fc800078efcff */
[----:B------:R-:W1:Y:S01]  /*27a0*/  I2F.F64.U32 R8, R3 ;  /* 0x0000000300087312 */ /* 0x000e620000201800 */
[----:B0-----:R-:W-:-:S05]  /*27b0*/  IADD3 R10, PT, PT, -R10, 0x1f, RZ ;  /* 0x0000001f0a0a7810 */ /* 0x001fca0007ffe1ff */
[----:B------:R-:W-:Y:S02]  /*27c0*/  IMAD R11, R10, R11, 0x3df00000 ;  /* 0x3df000000a0b7424 */ /* 0x000fe400078e020b */
[----:B------:R-:W-:-:S06]  /*27d0*/  IMAD.MOV.U32 R10, RZ, RZ, RZ ;  /* 0x000000ffff0a7224 */ /* 0x000fcc00078e00ff */
[----:B-1----:R-:W-:-:S08]  /*27e0*/  DMUL R8, R8, R10 ;  /* 0x0000000a08087228 */ /* 0x002fd00000000000 */
[----:B------:R-:W-:-:S08]  /*27f0*/  DMUL R8, R8, 1 ;  /* 0x3ff0000008087828 */ /* 0x000fd00000000000 */
[----:B------:R-:W-:-:S08]  /*2800*/  DMUL R8, R8, 1 ;  /* 0x3ff0000008087828 */ /* 0x000fd00000000000 */
[----:B------:R-:W-:Y:S01]  /*2810*/  DMUL R10, R8, 1 ;  /* 0x3ff00000080a7828 */ /* 0x000fe20000000000 */
[----:B------:R-:W-:Y:S02]  /*2820*/  IMAD R9, R13, 0x4c957f2d, RZ ;  /* 0x4c957f2d0d097824 */ /* 0x000fe400078e02ff */
[----:B------:R-:W-:-:S04]  /*2830*/  IMAD.WIDE.U32 R12, R0, 0x4c957f2d, R30 ;  /* 0x4c957f2d000c7825 */ /* 0x000fc800078e001e */
[----:B------:R-:W-:-:S03]  /*2840*/  IMAD R3, R0, 0x5851f42d, R9 ;  /* 0x5851f42d00037824 */ /* 0x000fc600078e0209 */
[----:B------:R-:W0:Y:S01]  /*2850*/  F2F.F32.F64 R10, R10 ;  /* 0x0000000a000a7310 */ /* 0x000e220000301000 */
[----:B------:R-:W-:Y:S02]  /*2860*/  IMAD.MOV.U32 R0, RZ, RZ, R12 ;  /* 0x000000ffff007224 */ /* 0x000fe400078e000c */
[----:B------:R-:W-:-:S05]  /*2870*/  IMAD.IADD R13, R13, 0x1, R3 ;  /* 0x000000010d0d7824 */ /* 0x000fca00078e0203 */
[----:B0-----:R0:W1:Y:S02]  /*2880*/  F2F.F64.F32 R8, R10 ;  /* 0x0000000a00087310 */ /* 0x0010640000201800 */
.L_x_41:
[----:B------:R-:W-:Y:S05]  /*2890*/  BSYNC.RECONVERGENT B0 ;  /* 0x0000000000007941 */ /* 0x000fea0003800200 */
.L_x_40:
[----:B-1----:R-:W-:Y:S01]  /*28a0*/  DSETP.GEU.AND P0, PT, R8, R14, PT ;  /* 0x0000000e0800722a */ /* 0x002fe20003f0e000 */
[----:B------:R-:W-:-:S13]  /*28b0*/  BSSY.RECONVERGENT B0, `(.L_x_42) ;  /* 0x00000bc000007945 */ /* 0x000fda0003800200 */
[----:B------:R-:W-:Y:S05]  /*28c0*/  @P0 BRA `(.L_x_43) ;  /* 0x0000000800e80947 */ /* 0x000fea0003800000 */
[----:B------:R-:W2:Y:S01]  /*28d0*/  LDL.128 R32, [R1+0x40] ;  /* 0x0000400001207983 */ /* 0x000ea20000100c00 */
[----:B------:R-:W-:Y:S01]  /*28e0*/  PLOP3.LUT P2, PT, PT, PT, PT, 0x8, 0x80 ;  /* 0x000000000080781c */ /* 0x000fe20003f4e170 */
[----:B------:R-:W-:Y:S04]  /*28f0*/  BSSY.RECONVERGENT B1, `(.L_x_44) ;  /* 0x0000074000017945 */ /* 0x000fe80003800200 */
[----:B------:R-:W-:Y:S01]  /*2900*/  BSSY.RELIABLE B2, `(.L_x_45) ;  /* 0x000005c000027945 */ /* 0x000fe20003800100 */
[----:B------:R-:W-:Y:S01]  /*2910*/  PLOP3.LUT P0, PT, PT, PT, PT, 0x80, 0x8 ;  /* 0x000000000008781c */ /* 0x000fe20003f0f070 */
[----:B------:R-:W-:Y:S01]  /*2920*/  IMAD.MOV.U32 R8, RZ, RZ, RZ ;  /* 0x000000ffff087224 */ /* 0x000fe200078e00ff */
[----:B------:R-:W-:Y:S02]  /*2930*/  P2R R9, PR, RZ, 0x4 ;  /* 0x00000004ff097803 */ /* 0x000fe40000000000 */
[----:B------:R-:W-:-:S02]  /*2940*/  PLOP3.LUT P1, PT, PT, PT, PT, 0x8, 0x80 ;  /* 0x000000000080781c */ /* 0x000fc40003f2e170 */
[----:B------:R-:W-:Y:S02]  /*2950*/  PLOP3.LUT P2, PT, PT, PT, PT, 0x8, 0x80 ;  /* 0x000000000080781c */ /* 0x000fe40003f4e170 */
[----:B------:R-:W-:Y:S02]  /*2960*/  PLOP3.LUT P3, PT, PT, PT, PT, 0x8, 0x80 ;  /* 0x000000000080781c */ /* 0x000fe40003f6e170 */
[----:B------:R-:W-:Y:S02]  /*2970*/  PLOP3.LUT P4, PT, PT, PT, PT, 0x8, 0x80 ;  /* 0x000000000080781c */ /* 0x000fe40003f8e170 */
[----:B------:R-:W-:Y:S02]  /*2980*/  PLOP3.LUT P5, PT, PT, PT, PT, 0x8, 0x80 ;  /* 0x000000000080781c */ /* 0x000fe40003fae170 */
[----:B--2---:R-:W-:-:S13]  /*2990*/  ISETP.NE.AND P6, PT, R32, 0x2, PT ;  /* 0x000000022000780c */ /* 0x004fda0003fc5270 */
[----:B------:R-:W-:Y:S05]  /*29a0*/  @!P6 BRA `(.L_x_46) ;  /* 0x00000004003ce947 */ /* 0x000fea0003800000 */
[----:B------:R-:W-:Y:S01]  /*29b0*/  ISETP.NE.AND P6, PT, R33, 0x2, PT ;  /* 0x000000022100780c */ /* 0x000fe20003fc5270 */
[----:B------:R-:W-:Y:S01]  /*29c0*/  IMAD.MOV.U32 R8, RZ, RZ, 0x1 ;  /* 0x00000001ff087424 */ /* 0x000fe200078e00ff */
[----:B------:R-:W-:Y:S02]  /*29d0*/  PLOP3.LUT P3, PT, PT, PT, PT, 0x8, 0x80 ;  /* 0x000000000080781c */ /* 0x000fe40003f6e170 */
[----:B------:R-:W-:Y:S02]  /*29e0*/  PLOP3.LUT P0, PT, PT, PT, PT, 0x80, 0x8 ;  /* 0x000000000008781c */ /* 0x000fe40003f0f070 */
[----:B------:R-:W-:Y:S02]  /*29f0*/  P2R R9, PR, RZ, 0x8 ;  /* 0x00000008ff097803 */ /* 0x000fe40000000000 */
[----:B------:R-:W-:Y:S02]  /*2a00*/  PLOP3.LUT P1, PT, PT, PT, PT, 0x8, 0x80 ;  /* 0x000000000080781c */ /* 0x000fe40003f2e170 */
[----:B------:R-:W-:-:S02]  /*2a10*/  PLOP3.LUT P2, PT, PT, PT, PT, 0x8, 0x80 ;  /* 0x000000000080781c */ /* 0x000fc40003f4e170 */
[----:B------:R-:W-:Y:S02]  /*2a20*/  PLOP3.LUT P3, PT, PT, PT, PT, 0x8, 0x80 ;  /* 0x000000000080781c */ /* 0x000fe40003f6e170 */
[----:B------:R-:W-:Y:S02]  /*2a30*/  PLOP3.LUT P4, PT, PT, PT, PT, 0x8, 0x80 ;  /* 0x000000000080781c */ /* 0x000fe40003f8e170 */
[----:B------:R-:W-:Y:S01]  /*2a40*/  PLOP3.LUT P5, PT, PT, PT, PT, 0x80, 0x8 ;  /* 0x000000000008781c */ /* 0x000fe20003faf070 */
[----:B------:R-:W-:-:S12]  /*2a50*/  @!P6 BRA `(.L_x_46) ;  /* 0x000000040010e947 */ /* 0x000fd80003800000 */
        /* <DEDUP_REMOVED lines=22> */
[----:B------:R-:W2:Y:S01]  /*2bc0*/  LDL.128 R32, [R1+0x50] ;  /* 0x0000500001207983 */ /* 0x000ea20000100c00 */
[----:B------:R-:W-:Y:S01]  /*2bd0*/  PLOP3.LUT P2, PT, PT, PT, PT, 0x8, 0x80 ;  /* 0x000000000080781c */ /* 0x000fe20003f4e170 */
[----:B------:R-:W-:Y:S01]  /*2be0*/  IMAD.MOV.U32 R8, RZ, RZ, 0x4 ;  /* 0x00000004ff087424 */ /* 0x000fe200078e00ff */
[----:B------:R-:W-:Y:S02]  /*2bf0*/  PLOP3.LUT P0, PT, PT, PT, PT, 0x80, 0x8 ;  /* 0x000000000008781c */ /* 0x000fe40003f0f070 */
[----:B------:R-:W-:Y:S02]  /*2c00*/  P2R R9, PR, RZ, 0x4 ;  /* 0x00000004ff097803 */ /* 0x000fe40000000000 */
[----:B------:R-:W-:Y:S02]  /*2c10*/  PLOP3.LUT P1, PT, PT, PT, PT, 0x80, 0x8 ;  /* 0x000000000008781c */ /* 0x000fe40003f2f070 */
[----:B------:R-:W-:Y:S02]  /*2c20*/  PLOP3.LUT P2, PT, PT, PT, PT, 0x8, 0x80 ;  /* 0x000000000080781c */ /* 0x000fe40003f4e170 */
[----:B------:R-:W-:-:S02]  /*2c30*/  PLOP3.LUT P3, PT, PT, PT, PT, 0x8, 0x80 ;  /* 0x000000000080781c */ /* 0x000fc40003f6e170 */
        /* <DEDUP_REMOVED lines=26> */
[----:B------:R-:W-:-:S13]  /*2de0*/  ISETP.NE.AND P0, PT, R35, 0x2, PT ;  /* 0x000000022300780c */ /* 0x000fda0003f05270 */
[----:B------:R-:W-:Y:S05]  /*2df0*/  @P0 BREAK.RELIABLE B2 ;  /* 0x0000000000020942 */ /* 0x000fea0003800100 */
[----:B------:R-:W-:Y:S05]  /*2e00*/  @P0 BRA `(.L_x_47) ;  /* 0x0000000000880947 */ /* 0x000fea0003800000 */
        /* <DEDUP_REMOVED lines=8> */
[----:B------:R-:W-:-:S13]  /*2e90*/  PLOP3.LUT P5, PT, PT, PT, PT, 0x8, 0x80 ;  /* 0x000000000080781c */ /* 0x000fda0003fae170 */
.L_x_46:
[----:B------:R-:W-:Y:S05]  /*2ea0*/  @!P0 BREAK.RELIABLE B2 ;  /* 0x0000000000028942 */ /* 0x000fea0003800100 */
[----:B------:R-:W-:Y:S05]  /*2eb0*/  @!P0 BRA `(.L_x_47) ;  /* 0x00000000005c8947 */ /* 0x000fea0003800000 */
[----:B------:R-:W-:Y:S05]  /*2ec0*/  BSYNC.RELIABLE B2 ;  /* 0x0000000000027941 */ /* 0x000fea0003800100 */
.L_x_45:
[----:B------:R-:W-:-:S05]  /*2ed0*/  IMAD.U32 R8, R8, 0x4, R1 ;  /* 0x0000000408087824 */ /* 0x000fca00078e0001 */
[----:B------:R-:W2:Y:S04]  /*2ee0*/  LDL R3, [R8+0x44] ;  /* 0x0000440008037983 */ /* 0x000ea80000100800 */
[----:B--2---:R1:W-:Y:S01]  /*2ef0*/  STL [R8+0x40], R3 ;  /* 0x0000400308007387 */ /* 0x0043e20000100800 */
[----:B------:R-:W-:Y:S05]  /*2f00*/  @P4 BRA `(.L_x_47) ;  /* 0x0000000000484947 */ /* 0x000fea0003800000 */
[----:B-1----:R-:W2:Y:S01]  /*2f10*/  LDL R3, [R8+0x48] ;  /* 0x0000480008037983 */ /* 0x002ea20000100800 */
[----:B------:R-:W-:-:S03]  /*2f20*/  ISETP.NE.AND P6, PT, R9, RZ, PT ;  /* 0x000000ff0900720c */ /* 0x000fc60003fc5270 */
[----:B--2---:R2:W-:Y:S10]  /*2f30*/  STL [R8+0x44], R3 ;  /* 0x0000440308007387 */ /* 0x0045f40000100800 */
[----:B------:R-:W-:Y:S05]  /*2f40*/  @P6 BRA `(.L_x_47) ;  /* 0x0000000000386947 */ /* 0x000fea0003800000 */
[----:B--2---:R-:W2:Y:S04]  /*2f50*/  LDL R3, [R8+0x4c] ;  /* 0x00004c0008037983 */ /* 0x004ea80000100800 */
[----:B--2---:R3:W-:Y:S01]  /*2f60*/  STL [R8+0x48], R3 ;  /* 0x0000480308007387 */ /* 0x0047e20000100800 */
[----:B------:R-:W-:Y:S05]  /*2f70*/  @P1 BRA `(.L_x_47) ;  /* 0x00000000002c1947 */ /* 0x000fea0003800000 */
[----:B---3--:R-:W2:Y:S04]  /*2f80*/  LDL R3, [R8+0x50] ;  /* 0x0000500008037983 */ /* 0x008ea80000100800 */
[----:B--2---:R4:W-:Y:S01]  /*2f90*/  STL [R8+0x4c], R3 ;  /* 0x00004c0308007387 */ /* 0x0049e20000100800 */
[----:B------:R-:W-:Y:S05]  /*2fa0*/  @P2 BRA `(.L_x_47) ;  /* 0x0000000000202947 */ /* 0x000fea0003800000 */
[----:B----4-:R-:W2:Y:S04]  /*2fb0*/  LDL R3, [R8+0x54] ;  /* 0x0000540008037983 */ /* 0x010ea80000100800 */
[----:B--2---:R1:W-:Y:S01]  /*2fc0*/  STL [R8+0x50], R3 ;  /* 0x0000500308007387 */ /* 0x0043e20000100800 */
[----:B------:R-:W-:Y:S05]  /*2fd0*/  @P3 BRA `(.L_x_47) ;  /* 0x0000000000143947 */ /* 0x000fea0003800000 */
[----:B-1----:R-:W2:Y:S04]  /*2fe0*/  LDL R3, [R8+0x58] ;  /* 0x0000580008037983 */ /* 0x002ea80000100800 */
[----:B--2---:R1:W-:Y:S01]  /*2ff0*/  STL [R8+0x54], R3 ;  /* 0x0000540308007387 */ /* 0x0043e20000100800 */
[----:B------:R-:W-:Y:S05]  /*3000*/  @P5 BRA `(.L_x_47) ;  /* 0x0000000000085947 */ /* 0x000fea0003800000 */
[----:B-1----:R-:W2:Y:S04]  /*3010*/  LDL R3, [R8+0x5c] ;  /* 0x00005c0008037983 */ /* 0x002ea80000100800 */
[----:B--2---:R1:W-:Y:S02]  /*3020*/  STL [R8+0x58], R3 ;  /* 0x0000580308007387 */ /* 0x0043e40000100800 */
.L_x_47:
[----:B------:R-:W-:Y:S05]  /*3030*/  BSYNC.RECONVERGENT B1 ;  /* 0x0000000000017941 */ /* 0x000fea0003800200 */
.L_x_44:
[----:B------:R-:W-:Y:S01]  /*3040*/  BSSY.RECONVERGENT B1, `(.L_x_48) ;  /* 0x000000d000017945 */ /* 0x000fe20003800200 */
.L_x_49:
[C-C-:B-1234-:R-:W-:Y:S01]  /*3050*/  SHF.R.U64 R3, R0.reuse, 0x1b, R13.reuse ;  /* 0x0000001b00037819 */ /* 0x15efe2000000120d */
[----:B------:R-:W-:Y:S01]  /*3060*/  IMAD R11, R13, 0x4c957f2d, RZ ;  /* 0x4c957f2d0d0b7824 */ /* 0x000fe200078e02ff */
[----:B0-----:R-:W-:Y:S01]  /*3070*/  SHF.R.U32.HI R10, RZ, 0xd, R13 ;  /* 0x0000000dff0a7819 */ /* 0x001fe2000001160d */
        /* <DEDUP_REMOVED lines=10> */
.L_x_48:
[----:B------:R-:W-:Y:S01]  /*3120*/  SHF.R.U32.HI R3, RZ, 0x1b, R8 ;  /* 0x0000001bff037819 */ /* 0x000fe20000011608 */
[----:B------:R-:W-:Y:S03]  /*3130*/  BSSY.RECONVERGENT B1, `(.L_x_50) ;  /* 0x0000030000017945 */ /* 0x000fe60003800200 */
[----:B------:R-:W-:-:S05]  /*3140*/  SHF.R.W.U32 R3, R10, R3, R10 ;  /* 0x000000030a037219 */ /* 0x000fca0000001e0a */
[----:B------:R-:W-:-:S05]  /*3150*/  IMAD.HI.U32 R8, R3, -0x55555555, RZ ;  /* 0xaaaaaaab03087827 */ /* 0x000fca00078e00ff */
[----:B------:R-:W-:-:S05]  /*3160*/  SHF.R.U32.HI R8, RZ, 0x1, R8 ;  /* 0x00000001ff087819 */ /* 0x000fca0000011608 */
[----:B------:R-:W-:-:S04]  /*3170*/  IMAD R3, R8, -0x3, R3 ;  /* 0xfffffffd08037824 */ /* 0x000fc800078e0203 */
[----:B------:R-:W0:Y:S02]  /*3180*/  I2F.F64.U32 R8, R3 ;  /* 0x0000000300087312 */ /* 0x000e240000201800 */
[----:B0-----:R-:W-:-:S06]  /*3190*/  DADD R8, -R8, 7 ;  /* 0x401c000008087429 */ /* 0x001fcc0000000100 */
[----:B------:R-:W0:Y:S02]  /*31a0*/  F2I.F64.TRUNC R33, R8 ;  /* 0x0000000800217311 */ /* 0x000e24000030d100 */
[----:B0-----:R-:W-:-:S13]  /*31b0*/  ISETP.GT.AND P0, PT, R33, 0x7, PT ;  /* 0x000000072100780c */ /* 0x001fda0003f04270 */
[----:B------:R-:W-:Y:S05]  /*31c0*/  @P0 BRA `(.L_x_51) ;  /* 0x0000000000980947 */ /* 0x000fea0003800000 */
[C---:B------:R-:W-:Y:S01]  /*31d0*/  VIADD R3, R33.reuse, 0xfffffffb ;  /* 0xfffffffb21037836 */ /* 0x040fe20000000000 */
[----:B------:R-:W-:Y:S01]  /*31e0*/  IADD3 R8, PT, PT, -R33, 0x8, RZ ;  /* 0x0000000821087810 */ /* 0x000fe20007ffe1ff */
[----:B------:R-:W-:Y:S03]  /*31f0*/  BSSY.RECONVERGENT B2, `(.L_x_52) ;  /* 0x0000016000027945 */ /* 0x000fe60003800200 */
[----:B------:R-:W-:Y:S01]  /*3200*/  ISETP.GE.U32.AND P0, PT, R3, 0x3, PT ;  /* 0x000000030300780c */ /* 0x000fe20003f06070 */
[----:B------:R-:W-:Y:S01]  /*3210*/  IMAD.MOV.U32 R3, RZ, RZ, 0x8 ;  /* 0x00000008ff037424 */ /* 0x000fe200078e00ff */
[----:B------:R-:W-:-:S11]  /*3220*/  LOP3.LUT R32, R8, 0x3, RZ, 0xc0, !PT ;  /* 0x0000000308207812 */ /* 0x000fd600078ec0ff */
[----:B------:R-:W-:Y:S05]  /*3230*/  @!P0 BRA `(.L_x_53) ;  /* 0x0000000000448947 */ /* 0x000fea0003800000 */
[----:B------:R-:W-:Y:S01]  /*3240*/  BSSY.RECONVERGENT B3, `(.L_x_54) ;  /* 0x000000f000037945 */ /* 0x000fe20003800200 */
[----:B------:R-:W-:Y:S01]  /*3250*/  LOP3.LUT R26, R8, 0xfffffffc, RZ, 0xc0, !PT ;  /* 0xfffffffc081a7812 */ /* 0x000fe200078ec0ff */
[----:B------:R-:W-:Y:S02]  /*3260*/  IMAD.MOV.U32 R3, RZ, RZ, RZ ;  /* 0x000000ffff037224 */ /* 0x000fe400078e00ff */
[----:B------:R-:W-:-:S07]  /*3270*/  IMAD.MOV.U32 R27, RZ, RZ, 0x8 ;  /* 0x00000008ff1b7424 */ /* 0x000fce00078e00ff */
.L_x_55:
[----:B0-----:R-:W-:-:S05]  /*3280*/  IMAD R12, R27, 0x4, R18 ;  /* 0x000000041b0c7824 */ /* 0x001fca00078e0212 */
[----:B------:R-:W2:Y:S01]  /*3290*/  LDL.128 R8, [R12+-0x10] ;  /* 0xfffff0000c087983 */ /* 0x000ea20000100c00 */
[----:B------:R-:W-:Y:S02]  /*32a0*/  VIADD R3, R3, 0x4 ;  /* 0x0000000403037836 */ /* 0x000fe40000000000 */
[----:B------:R-:W-:-:S03]  /*32b0*/  VIADD R27, R27, 0xfffffffc ;  /* 0xfffffffc1b1b7836 */ /* 0x000fc60000000000 */
[----:B------:R-:W-:Y:S01]  /*32c0*/  ISETP.NE.AND P0, PT, R3, R26, PT ;  /* 0x0000001a0300720c */ /* 0x000fe20003f05270 */
[----:B--2---:R-:W-:Y:S01]  /*32d0*/  IMAD.MOV.U32 R34, RZ, RZ, R9 ;  /* 0x000000ffff227224 */ /* 0x004fe200078e0009 */
[----:B------:R0:W-:Y:S01]  /*32e0*/  STL [R12], R11 ;  /* 0x0000000b0c007387 */ /* 0x0001e20000100800 */
[----:B------:R-:W-:-:S03]  /*32f0*/  IMAD.MOV.U32 R35, RZ, RZ, R10 ;  /* 0x000000ffff237224 */ /* 0x000fc600078e000a */
[----:B------:R0:W-:Y:S04]  /*3300*/  STL [R12+-0xc], R8 ;  /* 0xfffff4080c007387 */ /* 0x0001e80000100800 */
[----:B------:R0:W-:Y:S03]  /*3310*/  STL.64 [R12+-0x8], R34 ;  /* 0xfffff8220c007387 */ /* 0x0001e60000100a00 */
[----:B------:R-:W-:Y:S05]  /*3320*/  @P0 BRA `(.L_x_55) ;  /* 0xfffffffc00d40947 */ /* 0x000fea000383ffff */
[----:B------:R-:W-:Y:S05]  /*3330*/  BSYNC.RECONVERGENT B3 ;  /* 0x0000000000037941 */ /* 0x000fea0003800200 */
.L_x_54:
[----:B------:R-:W-:-:S07]  /*3340*/  IMAD.MOV.U32 R3, RZ, RZ, R27 ;  /* 0x000000ffff037224 */ /* 0x000fce00078e001b */
.L_x_53:
[----:B------:R-:W-:Y:S05]  /*3350*/  BSYNC.RECONVERGENT B2 ;  /* 0x0000000000027941 */ /* 0x000fea0003800200 */
.L_x_52:
[----:B------:R-:W-:-:S13]  /*3360*/  ISETP.NE.AND P0, PT, R32, RZ, PT ;  /* 0x000000ff2000720c */ /* 0x000fda0003f05270 */
[----:B------:R-:W-:Y:S05]  /*3370*/  @!P0 BRA `(.L_x_51) ;  /* 0x00000000002c8947 */ /* 0x000fea0003800000 */
[----:B------:R-:W-:-:S05]  /*3380*/  IMAD R3, R3, 0x4, R18 ;  /* 0x0000000403037824 */ /* 0x000fca00078e0212 */
[----:B0-----:R-:W2:Y:S01]  /*3390*/  LDL R8, [R3+-0x4] ;  /* 0xfffffc0003087983 */ /* 0x001ea20000100800 */
[----:B------:R-:W-:-:S03]  /*33a0*/  ISETP.NE.AND P0, PT, R32, 0x1, PT ;  /* 0x000000012000780c */ /* 0x000fc60003f05270 */
[----:B--2---:R1:W-:Y:S10]  /*33b0*/  STL [R3], R8 ;  /* 0x0000000803007387 */ /* 0x0043f40000100800 */
[----:B------:R-:W-:Y:S05]  /*33c0*/  @!P0 BRA `(.L_x_51) ;  /* 0x0000000000188947 */ /* 0x000fea0003800000 */
[----:B-1----:R-:W2:Y:S01]  /*33d0*/  LDL R8, [R3+-0x8] ;  /* 0xfffff80003087983 */ /* 0x002ea20000100800 */
[----:B------:R-:W-:-:S03]  /*33e0*/  ISETP.NE.AND P0, PT, R32, 0x2, PT ;  /* 0x000000022000780c */ /* 0x000fc60003f05270 */
[----:B--2---:R2:W-:Y:S10]  /*33f0*/  STL [R3+-0x4], R8 ;  /* 0xfffffc0803007387 */ /* 0x0045f40000100800 */
[----:B------:R-:W-:Y:S05]  /*3400*/  @!P0 BRA `(.L_x_51) ;  /* 0x0000000000088947 */ /* 0x000fea0003800000 */
[----:B--2---:R-:W2:Y:S04]  /*3410*/  LDL R8, [R3+-0xc] ;  /* 0xfffff40003087983 */ /* 0x004ea80000100800 */
[----:B--2---:R3:W-:Y:S02]  /*3420*/  STL [R3+-0x8], R8 ;  /* 0xfffff80803007387 */ /* 0x0047e40000100800 */
.L_x_51:
[----:B------:R-:W-:Y:S05]  /*3430*/  BSYNC.RECONVERGENT B1 ;  /* 0x0000000000017941 */ /* 0x000fea0003800200 */
.L_x_50:
[----:B-123--:R-:W-:Y:S02]  /*3440*/  IMAD R3, R33, 0x4, R18 ;  /* 0x0000000421037824 */ /* 0x00efe400078e0212 */
[----:B0-----:R-:W-:-:S05]  /*3450*/  IMAD.MOV.U32 R8, RZ, RZ, 0x2 ;  /* 0x00000002ff087424 */ /* 0x001fca00078e00ff */
[----:B------:R1:W-:Y:S02]  /*3460*/  STL [R3], R8 ;  /* 0x0000000803007387 */ /* 0x0003e40000100800 */
.L_x_43:
[----:B------:R-:W-:Y:S05]  /*3470*/  BSYNC.RECONVERGENT B0 ;  /* 0x0000000000007941 */ /* 0x000fea0003800200 */
.L_x_42:
[C-C-:B-1----:R-:W-:Y:S01]  /*3480*/  SHF.R.U64 R3, R0.reuse, 0x1b, R13.reuse ;  /* 0x0000001b00037819 */ /* 0x142fe2000000120d */
[----:B------:R-:W-:Y:S01]  /*3490*/  IMAD R11, R13, 0x4c957f2d, RZ ;  /* 0x4c957f2d0d0b7824 */ /* 0x000fe200078e02ff */
[----:B------:R-:W-:Y:S01]  /*34a0*/  SHF.R.U32.HI R8, RZ, 0xd, R13 ;  /* 0x0000000dff087819 */ /* 0x000fe2000001160d */
[----:B------:R-:W-:Y:S02]  /*34b0*/  BSSY.RECONVERGENT B0, `(.L_x_56) ;  /* 0x0000022000007945 */ /* 0x000fe40003800200 */
[----:B------:R-:W-:Y:S01]  /*34c0*/  IMAD R11, R0, 0x5851f42d, R11 ;  /* 0x5851f42d000b7824 */ /* 0x000fe200078e020b */
[----:B------:R-:W-:Y:S01]  /*34d0*/  LOP3.LUT R3, R8, R3, RZ, 0x3c, !PT ;  /* 0x0000000308037212 */ /* 0x000fe200078e3cff */
[----:B------:R-:W-:Y:S01]  /*34e0*/  IMAD.WIDE.U32 R8, R0, 0x4c957f2d, R30 ;  /* 0x4c957f2d00087825 */ /* 0x000fe200078e001e */
[----:B------:R-:W-:Y:S02]  /*34f0*/  SHF.R.U32.HI R0, RZ, 0x1b, R13 ;  /* 0x0000001bff007819 */ /* 0x000fe4000001160d */
[C---:B------:R-:W-:Y:S01]  /*3500*/  ISETP.NE.AND P0, PT, R3.reuse, RZ, PT ;  /* 0x000000ff0300720c */ /* 0x040fe20003f05270 */
[----:B------:R-:W-:Y:S01]  /*3510*/  IMAD.MOV.U32 R12, RZ, RZ, R8 ;  /* 0x000000ffff0c7224 */ /* 0x000fe200078e0008 */
[----:B0-----:R-:W-:Y:S01]  /*3520*/  SHF.R.W.U32 R10, R3, R0, R3 ;  /* 0x00000000030a7219 */ /* 0x001fe20000001e03 */
[----:B------:R-:W-:Y:S01]  /*3530*/  IMAD.IADD R11, R9, 0x1, R11 ;  /* 0x00000001090b7824 */ /* 0x000fe200078e020b */
[----:B------:R-:W-:-:S09]  /*3540*/  CS2R R8, SRZ ;  /* 0x0000000000087805 */ /* 0x000fd2000001ff00 */
[----:B------:R-:W-:Y:S05]  /*3550*/  @!P0 BRA `(.L_x_57) ;  /* 0x00000000005c8947 */ /* 0x000fea0003800000 */
        /* <DEDUP_REMOVED lines=11> */
[----:B------:R-:W-:Y:S02]  /*3610*/  IMAD.MOV.U32 R26, RZ, RZ, RZ ;  /* 0x000000ffff1a7224 */ /* 0x000fe400078e00ff */
[----:B------:R-:W-:Y:S02]  /*3620*/  IMAD R3, R11, 0x4c957f2d, RZ ;  /* 0x4c957f2d0b037824 */ /* 0x000fe400078e02ff */
[C---:B------:R-:W-:Y:S02]  /*3630*/  IMAD.WIDE.U32 R10, R12.reuse, 0x4c957f2d, R30 ;  /* 0x4c957f2d0c0a7825 */ /* 0x040fe400078e001e */
[----:B-1----:R-:W-:Y:S02]  /*3640*/  DMUL R8, R8, R26 ;  /* 0x0000001a08087228 */ /* 0x002fe40000000000 */
[----:B------:R-:W-:-:S02]  /*3650*/  IMAD R3, R12, 0x5851f42d, R3 ;  /* 0x5851f42d0c037824 */ /* 0x000fc400078e0203 */
[----:B------:R-:W-:Y:S02]  /*3660*/  IMAD.MOV.U32 R12, RZ, RZ, R10 ;  /* 0x000000ffff0c7224 */ /* 0x000fe400078e000a */
[----:B------:R-:W-:Y:S02]  /*3670*/  IMAD.IADD R11, R11, 0x1, R3 ;  /* 0x000000010b0b7824 */ /* 0x000fe400078e0203 */
[----:B------:R-:W-:-:S08]  /*3680*/  DMUL R8, R8, 1 ;  /* 0x3ff0000008087828 */ /* 0x000fd00000000000 */
[----:B------:R-:W-:-:S08]  /*3690*/  DMUL R8, R8, 1 ;  /* 0x3ff0000008087828 */ /* 0x000fd00000000000 */
[----:B------:R-:W-:-:S10]  /*36a0*/  DMUL R26, R8, 1 ;  /* 0x3ff00000081a7828 */ /* 0x000fd40000000000 */
[----:B------:R-:W0:Y:S08]  /*36b0*/  F2F.F32.F64 R26, R26 ;  /* 0x0000001a001a7310 */ /* 0x000e300000301000 */
[----:B0-----:R0:W1:Y:S02]  /*36c0*/  F2F.F64.F32 R8, R26 ;  /* 0x0000001a00087310 */ /* 0x0010640000201800 */
.L_x_57:
[----:B------:R-:W-:Y:S05]  /*36d0*/  BSYNC.RECONVERGENT B0 ;  /* 0x0000000000007941 */ /* 0x000fea0003800200 */
.L_x_56:
        /* <DEDUP_REMOVED lines=96> */
.L_x_62:
[----:B------:R-:W-:Y:S05]  /*3ce0*/  @!P0 BREAK.RELIABLE B2 ;  /* 0x0000000000028942 */ /* 0x000fea0003800100 */
[----:B------:R-:W-:Y:S05]  /*3cf0*/  @!P0 BRA `(.L_x_63) ;  /* 0x00000000005c8947 */ /* 0x000fea0003800000 */
[----:B------:R-:W-:Y:S05]  /*3d00*/  BSYNC.RELIABLE B2 ;  /* 0x0000000000027941 */ /* 0x000fea0003800100 */
.L_x_61:
        /* <DEDUP_REMOVED lines=22> */
.L_x_63:
[----:B------:R-:W-:Y:S05]  /*3e70*/  BSYNC.RECONVERGENT B1 ;  /* 0x0000000000017941 */ /* 0x000fea0003800200 */
.L_x_60:
[----:B------:R-:W-:Y:S01]  /*3e80*/  BSSY.RECONVERGENT B1, `(.L_x_64) ;  /* 0x000000d000017945 */ /* 0x000fe20003800200 */
.L_x_65:
[C-C-:B-1234-:R-:W-:Y:S01]  /*3e90*/  SHF.R.U64 R0, R12.reuse, 0x1b, R11.reuse ;  /* 0x0000001b0c007819 */ /* 0x15efe2000000120b */
        /* <DEDUP_REMOVED lines=12> */
.L_x_64:
[----:B------:R-:W-:Y:S01]  /*3f60*/  SHF.R.U32.HI R0, RZ, 0x1b, R3 ;  /* 0x0000001bff007819 */ /* 0x000fe20000011603 */
[----:B------:R-:W-:Y:S03]  /*3f70*/  BSSY.RECONVERGENT B1, `(.L_x_66) ;  /* 0x000002f000017945 */ /* 0x000fe60003800200 */
[----:B------:R-:W-:-:S05]  /*3f80*/  SHF.R.W.U32 R0, R27, R0, R27 ;  /* 0x000000001b007219 */ /* 0x000fca0000001e1b */
[----:B------:R-:W-:-:S05]  /*3f90*/  IMAD.HI.U32 R3, R0, -0x55555555, RZ ;  /* 0xaaaaaaab00037827 */ /* 0x000fca00078e00ff */
[----:B------:R-:W-:-:S05]  /*3fa0*/  SHF.R.U32.HI R3, RZ, 0x1, R3 ;  /* 0x00000001ff037819 */ /* 0x000fca0000011603 */
[----:B------:R-:W-:-:S04]  /*3fb0*/  IMAD R3, R3, -0x3, R0 ;  /* 0xfffffffd03037824 */ /* 0x000fc800078e0200 */
[----:B------:R-:W1:Y:S02]  /*3fc0*/  I2F.F64.U32 R8, R3 ;  /* 0x0000000300087312 */ /* 0x000e640000201800 */
[----:B-1----:R-:W-:-:S10]  /*3fd0*/  DADD R8, -R8, 7 ;  /* 0x401c000008087429 */ /* 0x002fd40000000100 */
[----:B------:R-:W1:Y:S02]  /*3fe0*/  F2I.F64.TRUNC R9, R8 ;  /* 0x0000000800097311 */ /* 0x000e64000030d100 */
[----:B-1----:R-:W-:-:S13]  /*3ff0*/  ISETP.GT.AND P0, PT, R9, 0x7, PT ;  /* 0x000000070900780c */ /* 0x002fda0003f04270 */
[----:B------:R-:W-:Y:S05]  /*4000*/  @P0 BRA `(.L_x_67) ;  /* 0x0000000000940947 */ /* 0x000fea0003800000 */
[----:B------:R-:W-:Y:S01]  /*4010*/  VIADD R0, R9, 0xfffffffb ;  /* 0xfffffffb09007836 */ /* 0x000fe20000000000 */
[----:B------:R-:W-:Y:S01]  /*4020*/  BSSY.RECONVERGENT B2, `(.L_x_68) ;  /* 0x0000016000027945 */ /* 0x000fe20003800200 */
[----:B------:R-:W-:-:S03]  /*4030*/  IMAD.MOV.U32 R3, RZ, RZ, 0x8 ;  /* 0x00000008ff037424 */ /* 0x000fc600078e00ff */
[----:B------:R-:W-:Y:S02]  /*4040*/  ISETP.GE.U32.AND P0, PT, R0, 0x3, PT ;  /* 0x000000030000780c */ /* 0x000fe40003f06070 */
[----:B------:R-:W-:-:S04]  /*4050*/  IADD3 R0, PT, PT, -R9, 0x8, RZ ;  /* 0x0000000809007810 */ /* 0x000fc80007ffe1ff */
[----:B------:R-:W-:-:S07]  /*4060*/  LOP3.LUT R10, R0, 0x3, RZ, 0xc0, !PT ;  /* 0x00000003000a7812 */ /* 0x000fce00078ec0ff */
[----:B------:R-:W-:Y:S05]  /*4070*/  @!P0 BRA `(.L_x_69) ;  /* 0x0000000000408947 */ /* 0x000fea0003800000 */
[----:B------:R-:W-:Y:S01]  /*4080*/  BSSY.RECONVERGENT B3, `(.L_x_69) ;  /* 0x000000f000037945 */ /* 0x000fe20003800200 */
[----:B------:R-:W-:Y:S01]  /*4090*/  LOP3.LUT R13, R0, 0xfffffffc, RZ, 0xc0, !PT ;  /* 0xfffffffc000d7812 */ /* 0x000fe200078ec0ff */
[----:B------:R-:W-:Y:S02]  /*40a0*/  IMAD.MOV.U32 R0, RZ, RZ, RZ ;  /* 0x000000ffff007224 */ /* 0x000fe400078e00ff */
[----:B------:R-:W-:-:S07]  /*40b0*/  IMAD.MOV.U32 R3, RZ, RZ, 0x8 ;  /* 0x00000008ff037424 */ /* 0x000fce00078e00ff */
.L_x_70:
[----:B-1----:R-:W-:-:S05]  /*40c0*/  IMAD R8, R3, 0x4, R18 ;  /* 0x0000000403087824 */ /* 0x002fca00078e0212 */
[----:B------:R-:W0:Y:S01]  /*40d0*/  LDL.128 R32, [R8+-0x10] ;  /* 0xfffff00008207983 */ /* 0x000e220000100c00 */
[----:B------:R-:W-:Y:S02]  /*40e0*/  VIADD R0, R0, 0x4 ;  /* 0x0000000400007836 */ /* 0x000fe40000000000 */
[----:B------:R-:W-:-:S03]  /*40f0*/  VIADD R3, R3, 0xfffffffc ;  /* 0xfffffffc03037836 */ /* 0x000fc60000000000 */
[----:B------:R-:W-:Y:S01]  /*4100*/  ISETP.NE.AND P0, PT, R0, R13, PT ;  /* 0x0000000d0000720c */ /* 0x000fe20003f05270 */
[----:B0-----:R-:W-:Y:S01]  /*4110*/  IMAD.MOV.U32 R26, RZ, RZ, R33 ;  /* 0x000000ffff1a7224 */ /* 0x001fe200078e0021 */
[----:B------:R1:W-:Y:S01]  /*4120*/  STL [R8], R35 ;  /* 0x0000002308007387 */ /* 0x0003e20000100800 */
[----:B------:R-:W-:-:S03]  /*4130*/  IMAD.MOV.U32 R27, RZ, RZ, R34 ;  /* 0x000000ffff1b7224 */ /* 0x000fc600078e0022 */
[----:B------:R1:W-:Y:S04]  /*4140*/  STL [R8+-0xc], R32 ;  /* 0xfffff42008007387 */ /* 0x0003e80000100800 */
[----:B------:R1:W-:Y:S03]  /*4150*/  STL.64 [R8+-0x8], R26 ;  /* 0xfffff81a08007387 */ /* 0x0003e60000100a00 */
[----:B------:R-:W-:Y:S05]  /*4160*/  @P0 BRA `(.L_x_70) ;  /* 0xfffffffc00d40947 */ /* 0x000fea000383ffff */
[----:B------:R-:W-:Y:S05]  /*4170*/  BSYNC.RECONVERGENT B3 ;  /* 0x0000000000037941 */ /* 0x000fea0003800200 */
.L_x_69:
[----:B------:R-:W-:Y:S05]  /*4180*/  BSYNC.RECONVERGENT B2 ;  /* 0x0000000000027941 */ /* 0x000fea0003800200 */
.L_x_68:
[----:B------:R-:W-:-:S13]  /*4190*/  ISETP.NE.AND P0, PT, R10, RZ, PT ;  /* 0x000000ff0a00720c */ /* 0x000fda0003f05270 */
[----:B------:R-:W-:Y:S05]  /*41a0*/  @!P0 BRA `(.L_x_67) ;  /* 0x00000000002c8947 */ /* 0x000fea0003800000 */
[----:B------:R-:W-:-:S05]  /*41b0*/  IMAD R3, R3, 0x4, R18 ;  /* 0x0000000403037824 */ /* 0x000fca00078e0212 */
[----:B------:R-:W2:Y:S01]  /*41c0*/  LDL R0, [R3+-0x4] ;  /* 0xfffffc0003007983 */ /* 0x000ea20000100800 */
[----:B------:R-:W-:-:S03]  /*41d0*/  ISETP.NE.AND P0, PT, R10, 0x1, PT ;  /* 0x000000010a00780c */ /* 0x000fc60003f05270 */
[----:B--2---:R2:W-:Y:S10]  /*41e0*/  STL [R3], R0 ;  /* 0x0000000003007387 */ /* 0x0045f40000100800 */
[----:B------:R-:W-:Y:S05]  /*41f0*/  @!P0 BRA `(.L_x_67) ;  /* 0x0000000000188947 */ /* 0x000fea0003800000 */
[----:B--2---:R-:W2:Y:S01]  /*4200*/  LDL R0, [R3+-0x8] ;  /* 0xfffff80003007983 */ /* 0x004ea20000100800 */
[----:B------:R-:W-:-:S03]  /*4210*/  ISETP.NE.AND P0, PT, R10, 0x2, PT ;  /* 0x000000020a00780c */ /* 0x000fc60003f05270 */
[----:B--2---:R3:W-:Y:S10]  /*4220*/  STL [R3+-0x4], R0 ;  /* 0xfffffc0003007387 */ /* 0x0047f40000100800 */
[----:B------:R-:W-:Y:S05]  /*4230*/  @!P0 BRA `(.L_x_67) ;  /* 0x0000000000088947 */ /* 0x000fea0003800000 */
[----:B---3--:R-:W2:Y:S04]  /*4240*/  LDL R0, [R3+-0xc] ;  /* 0xfffff40003007983 */ /* 0x008ea80000100800 */
[----:B--2---:R4:W-:Y:S02]  /*4250*/  STL [R3+-0x8], R0 ;  /* 0xfffff80003007387 */ /* 0x0049e40000100800 */
.L_x_67:
[----:B------:R-:W-:Y:S05]  /*4260*/  BSYNC.RECONVERGENT B1 ;  /* 0x0000000000017941 */ /* 0x000fea0003800200 */
.L_x_66:
[----:B--234-:R-:W-:Y:S02]  /*4270*/  IMAD R0, R9, 0x4, R18 ;  /* 0x0000000409007824 */ /* 0x01cfe400078e0212 */
[----:B------:R-:W-:-:S05]  /*4280*/  IMAD.MOV.U32 R3, RZ, RZ, 0x1 ;  /* 0x00000001ff037424 */ /* 0x000fca00078e00ff */
[----:B------:R2:W-:Y:S02]  /*4290*/  STL [R0], R3 ;  /* 0x0000000300007387 */ /* 0x0005e40000100800 */
.L_x_59:
[----:B------:R-:W-:Y:S05]  /*42a0*/  BSYNC.RECONVERGENT B0 ;  /* 0x0000000000007941 */ /* 0x000fea0003800200 */
.L_x_58:
[----:B-1----:R-:W-:Y:S01]  /*42b0*/  IMAD.MOV.U32 R8, RZ, RZ, 0x652b82fe ;  /* 0x652b82feff087424 */ /* 0x002fe200078e00ff */
[----:B------:R-:W-:Y:S01]  /*42c0*/  UMOV UR4, 0xfefa39ef ;  /* 0xfefa39ef00047882 */ /* 0x000fe20000000000 */
[----:B------:R-:W-:Y:S01]  /*42d0*/  IMAD.MOV.U32 R9, RZ, RZ, 0x3ff71547 ;  /* 0x3ff71547ff097424 */ /* 0x000fe200078e00ff */
[----:B------:R-:W-:Y:S01]  /*42e0*/  UMOV UR5, 0x3fe62e42 ;  /* 0x3fe62e4200057882 */ /* 0x000fe20000000000 */
[----:B------:R-:W1:Y:S01]  /*42f0*/  MUFU.RCP64H R35, R29 ;  /* 0x0000001d00237308 */ /* 0x000e620000001800 */
[----:B------:R-:W-:Y:S01]  /*4300*/  VIADD R34, R29, 0x300402 ;  /* 0x003004021d227836 */ /* 0x000fe20000000000 */
[----:B------:R-:W-:Y:S01]  /*4310*/  DSETP.NEU.AND P0, PT, R4, RZ, PT ;  /* 0x000000ff0400722a */ /* 0x000fe20003f0d000 */
[----:B------:R-:W-:Y:S01]  /*4320*/  BSSY.RECONVERGENT B0, `(.L_x_71) ;  /* 0x0000045000007945 */ /* 0x000fe20003800200 */
[C---:B------:R-:W-:Y:S01]  /*4330*/  DFMA R8, R6.reuse, R8, 6.75539944105574400000e+15 ;  /* 0x433800000608742b */ /* 0x040fe20000000008 */
[----:B------:R-:W-:Y:S01]  /*4340*/  FSETP.GEU.AND P1, PT, |R7|, 4.1917929649353027344, PT ;  /* 0x4086232b0700780b */ /* 0x000fe20003f2e200 */
[----:B------:R-:W-:Y:S01]  /*4350*/  DSETP.GEU.AND P3, PT, R6, RZ, PT ;  /* 0x000000ff0600722a */ /* 0x000fe20003f6e000 */
[----:B------:R-:W-:-:S02]  /*4360*/  FSETP.GEU.AND P4, PT, |R34|, 5.8789094863358348022e-39, PT ;  /* 0x004004022200780b */ /* 0x000fc40003f8e200 */
[----:B------:R-:W-:-:S03]  /*4370*/  FSETP.GEU.AND P2, PT, |R7|, 4.2275390625, PT ;  /* 0x408748000700780b */ /* 0x000fc60003f4e200 */
[----:B0-----:R-:W-:Y:S02]  /*4380*/  DADD R26, R8, -6.75539944105574400000e+15 ;  /* 0xc3380000081a7429 */ /* 0x001fe40000000000 */
[----:B--2---:R-:W-:Y:S01]  /*4390*/  LEA.HI R0, R8, R8, RZ, 0x1 ;  /* 0x0000000808007211 */ /* 0x004fe200078f08ff */
[----:B------:R-:W-:Y:S01]  /*43a0*/  IMAD.MOV.U32 R9, RZ, RZ, RZ ;  /* 0x000000ffff097224 */ /* 0x000fe200078e00ff */
[----:B-1----:R-:W-:Y:S02]  /*43b0*/  DFMA R32, -R28, R34, 1 ;  /* 0x3ff000001c20742b */ /* 0x002fe40000000122 */
[----:B------:R-:W-:Y:S02]  /*43c0*/  SHF.R.S32.HI R5, RZ, 0x1, R0 ;  /* 0x00000001ff057819 */ /* 0x000fe40000011400 */
[----:B------:R-:W-:Y:S01]  /*43d0*/  DFMA R30, R26, -UR4, R6 ;  /* 0x800000041a1e7c2b */ /* 0x000fe20008000006 */
[----:B------:R-:W-:Y:S01]  /*43e0*/  UMOV UR4, 0x3b39803f ;  /* 0x3b39803f00047882 */ /* 0x000fe20000000000 */
[----:B------:R-:W-:-:S02]  /*43f0*/  UMOV UR5, 0x3c7abc9e ;  /* 0x3c7abc9e00057882 */ /* 0x000fc40000000000 */
[----:B------:R-:W-:-:S04]  /*4400*/  DFMA R32, R32, R32, R32 ;  /* 0x000000202020722b */ /* 0x000fc80000000020 */
[----:B------:R-:W-:Y:S01]  /*4410*/  DFMA R26, R26, -UR4, R30 ;  /* 0x800000041a1a7c2b */ /* 0x000fe2000800001e */
[----:B------:R-:W-:Y:S01]  /*4420*/  UMOV UR4, 0x69ce2bdf ;  /* 0x69ce2bdf00047882 */ /* 0x000fe20000000000 */
[----:B------:R-:W-:Y:S01]  /*4430*/  IMAD.MOV.U32 R30, RZ, RZ, -0x35dec16 ;  /* 0xfca213eaff1e7424 */ /* 0x000fe200078e00ff */
[----:B------:R-:W-:Y:S01]  /*4440*/  UMOV UR5, 0x3e5ade15 ;  /* 0x3e5ade1500057882 */ /* 0x000fe20000000000 */
[----:B------:R-:W-:Y:S01]  /*4450*/  IMAD.MOV.U32 R31, RZ, RZ, 0x3e928af3 ;  /* 0x3e928af3ff1f7424 */ /* 0x000fe200078e00ff */
[----:B------:R-:W-:Y:S01]  /*4460*/  DFMA R36, R34, R32, R34 ;  /* 0x000000202224722b */ /* 0x000fe20000000022 */
[----:B------:R-:W-:Y:S01]  /*4470*/  IMAD.IADD R35, R8, 0x1, -R5 ;  /* 0x0000000108237824 */ /* 0x000fe200078e0a05 */
[----:B------:R-:W-:Y:S01]  /*4480*/  DADD R32, R6, +INF ;  /* 0x7ff0000006207429 */ /* 0x000fe20000000000 */
[----:B------:R-:W-:Y:S02]  /*4490*/  IMAD.MOV.U32 R34, RZ, RZ, RZ ;  /* 0x000000ffff227224 */ /* 0x000fe400078e00ff */
[----:B------:R-:W-:Y:S01]  /*44a0*/  DFMA R30, R26, UR4, R30 ;  /* 0x000000041a1e7c2b */ /* 0x000fe2000800001e */
[----:B------:R-:W-:Y:S01]  /*44b0*/  UMOV UR4, 0x62401315 ;  /* 0x6240131500047882 */ /* 0x000fe20000000000 */
[----:B------:R-:W-:Y:S01]  /*44c0*/  UMOV UR5, 0x3ec71dee ;  /* 0x3ec71dee00057882 */ /* 0x000fe20000000000 */
[----:B------:R-:W-:Y:S01]  /*44d0*/  DFMA R38, -R28, R36, 1 ;  /* 0x3ff000001c26742b */ /* 0x000fe20000000124 */
[----:B------:R-:W-:-:S04]  /*44e0*/  LEA R35, R35, 0x3ff00000, 0x14 ;  /* 0x3ff0000023237811 */ /* 0x000fc800078ea0ff */
[----:B------:R-:W-:Y:S01]  /*44f0*/  DFMA R30, R26, R30, UR4 ;  /* 0x000000041a1e7e2b */ /* 0x000fe2000800001e */
[----:B------:R-:W-:Y:S01]  /*4500*/  UMOV UR4, 0x7c89eb71 ;  /* 0x7c89eb7100047882 */ /* 0x000fe20000000000 */
[----:B------:R-:W-:Y:S01]  /*4510*/  UMOV UR5, 0x3efa0199 ;  /* 0x3efa019900057882 */ /* 0x000fe20000000000 */
[----:B------:R-:W-:Y:S01]  /*4520*/  DFMA R36, R36, R38, R36 ;  /* 0x000000262424722b */ /* 0x000fe20000000024 */
[----:B------:R-:W-:-:S04]  /*4530*/  FSEL R39, R33, RZ, P3 ;  /* 0x000000ff21277208 */ /* 0x000fc80001800000 */
[----:B------:R-:W-:Y:S01]  /*4540*/  DFMA R30, R26, R30, UR4 ;  /* 0x000000041a1e7e2b */ /* 0x000fe2000800001e */
[----:B------:R-:W-:Y:S01]  /*4550*/  UMOV UR4, 0x14761f65 ;  /* 0x14761f6500047882 */ /* 0x000fe20000000000 */
[----:B------:R-:W-:-:S06]  /*4560*/  UMOV UR5, 0x3f2a01a0 ;  /* 0x3f2a01a000057882 */ /* 0x000fcc0000000000 */
        /* <DEDUP_REMOVED lines=15> */
[----:B------:R-:W-:-:S08]  /*4660*/  DFMA R30, R26, R30, UR4 ;  /* 0x000000041a1e7e2b */ /* 0x000fd0000800001e */
[----:B------:R-:W-:-:S08]  /*4670*/  DFMA R30, R26, R30, 1 ;  /* 0x3ff000001a1e742b */ /* 0x000fd0000000001e */
[----:B------:R-:W-:Y:S02]  /*4680*/  DFMA R26, R26, R30, 1 ;  /* 0x3ff000001a1a742b */ /* 0x000fe4000000001e */
[----:B------:R-:W-:-:S08]  /*4690*/  DADD R30, R14, 2 ;  /* 0x400000000e1e7429 */ /* 0x000fd00000000000 */
[--C-:B------:R-:W-:Y:S02]  /*46a0*/  IMAD R5, R5, 0x100000, R27.reuse ;  /* 0x0010000005057824 */ /* 0x100fe400078e021b */
[----:B------:R-:W-:Y:S01]  /*46b0*/  IMAD.MOV.U32 R4, RZ, RZ, R26 ;  /* 0x000000ffff047224 */ /* 0x000fe200078e001a */
[----:B------:R-:W-:Y:S01]  /*46c0*/  LOP3.LUT R10, R31, 0x7ff00000, RZ, 0xc0, !PT ;  /* 0x7ff000001f0a7812 */ /* 0x000fe200078ec0ff */
[----:B------:R-:W-:-:S04]  /*46d0*/  IMAD R3, R8, 0x100000, R27 ;  /* 0x0010000008037824 */ /* 0x000fc800078e021b */
[----:B------:R-:W-:Y:S01]  /*46e0*/  DMUL R4, R4, R34 ;  /* 0x0000002204047228 */ /* 0x000fe20000000000 */
[----:B------:R-:W-:Y:S01]  /*46f0*/  FSEL R35, R32, RZ, P3 ;  /* 0x000000ff20237208 */ /* 0x000fe20001800000 */
[----:B------:R-:W-:Y:S09]  /*4700*/  @P4 BRA `(.L_x_72) ;  /* 0x0000000000184947 */ /* 0x000ff20003800000 */
[----:B------:R-:W-:Y:S01]  /*4710*/  LOP3.LUT R0, R29, 0x7fffffff, RZ, 0xc0, !PT ;  /* 0x7fffffff1d007812 */ /* 0x000fe200078ec0ff */
[----:B------:R-:W-:Y:S02]  /*4720*/  IMAD.MOV.U32 R32, RZ, RZ, R28 ;  /* 0x000000ffff207224 */ /* 0x000fe400078e001c */
[----:B------:R-:W-:Y:S02]  /*4730*/  IMAD.MOV.U32 R33, RZ, RZ, R29 ;  /* 0x000000ffff217224 */ /* 0x000fe400078e001d */
[----:B------:R-:W-:Y:S01]  /*4740*/  VIADD R13, R0, 0xfff00000 ;  /* 0xfff00000000d7836 */ /* 0x000fe20000000000 */
[----:B------:R-:W-:-:S07]  /*4750*/  MOV R0, 0x4770 ;  /* 0x0000477000007802 */ /* 0x000fce0000000f00 */
[----:B------:R-:W-:Y:S05]  /*4760*/  CALL.REL.NOINC `($__internal_0_$__cuda_sm20_dblrcp_rn_slowpath_v3) ;  /* 0x0000003c003c7944 */ /* 0x000fea0003c00000 */
.L_x_72:
[----:B------:R-:W-:Y:S05]  /*4770*/  BSYNC.RECONVERGENT B0 ;  /* 0x0000000000007941 */ /* 0x000fea0003800200 */
.L_x_71:
[----:B------:R-:W-:Y:S01]  /*4780*/  FSEL R27, R35, R4, P2 ;  /* 0x00000004231b7208 */ /* 0x000fe20001000000 */
[----:B------:R-:W-:Y:S01]  /*4790*/  UMOV UR4, 0x80000000 ;  /* 0x8000000000047882 */ /* 0x000fe20000000000 */
[----:B------:R-:W-:Y:S01]  /*47a0*/  @P1 FSEL R3, R39, R5, P2 ;  /* 0x0000000527031208 */ /* 0x000fe20001000000 */
[----:B------:R-:W-:Y:S01]  /*47b0*/  UMOV UR5, 0x3ee4f8b5 ;  /* 0x3ee4f8b500057882 */ /* 0x000fe20000000000 */
[----:B------:R-:W-:Y:S01]  /*47c0*/  FSEL R26, R26, R27, !P1 ;  /* 0x0000001b1a1a7208 */ /* 0x000fe20004800000 */
[----:B------:R-:W-:Y:S01]  /*47d0*/  IMAD.MOV.U32 R28, RZ, RZ, 0x0 ;  /* 0x00000000ff1c7424 */ /* 0x000fe200078e00ff */
[----:B------:R-:W-:Y:S01]  /*47e0*/  BSSY.RECONVERGENT B0, `(.L_x_73) ;  /* 0x0000018000007945 */ /* 0x000fe20003800200 */
[----:B------:R-:W-:Y:S02]  /*47f0*/  IMAD.MOV.U32 R27, RZ, RZ, R3 ;  /* 0x000000ffff1b7224 */ /* 0x000fe400078e0003 */
[----:B------:R-:W-:-:S04]  /*4800*/  IMAD.MOV.U32 R29, RZ, RZ, 0x40140000 ;  /* 0x40140000ff1d7424 */ /* 0x000fc800078e00ff */
[----:B------:R-:W-:Y:S02]  /*4810*/  DADD R30, R26, UR4 ;  /* 0x000000041a1e7e29 */ /* 0x000fe40008000000 */
[----:B------:R-:W-:-:S04]  /*4820*/  DFMA R36, R36, R28, 1 ;  /* 0x3ff000002424742b */ /* 0x000fc8000000001c */
[----:B------:R-:W0:Y:S04]  /*4830*/  MUFU.RCP64H R5, R31 ;  /* 0x0000001f00057308 */ /* 0x000e280000001800 */
[----:B------:R-:W-:Y:S02]  /*4840*/  VIADD R4, R31, 0x300402 ;  /* 0x003004021f047836 */ /* 0x000fe40000000000 */
[----:B------:R-:W-:Y:S02]  /*4850*/  FSEL R40, R36, RZ, P0 ;  /* 0x000000ff24287208 */ /* 0x000fe40000000000 */
[----:B------:R-:W-:Y:S02]  /*4860*/  FSEL R41, R37, 2.1875, P0 ;  /* 0x400c000025297808 */ /* 0x000fe40000000000 */
[----:B------:R-:W-:Y:S01]  /*4870*/  FSETP.GEU.AND P1, PT, |R4|, 5.8789094863358348022e-39, PT ;  /* 0x004004020400780b */ /* 0x000fe20003f2e200 */
[----:B0-----:R-:W-:-:S08]  /*4880*/  DFMA R6, -R30, R4, 1 ;  /* 0x3ff000001e06742b */ /* 0x001fd00000000104 */
[----:B------:R-:W-:-:S08]  /*4890*/  DFMA R6, R6, R6, R6 ;  /* 0x000000060606722b */ /* 0x000fd00000000006 */
[----:B------:R-:W-:-:S08]  /*48a0*/  DFMA R6, R4, R6, R4 ;  /* 0x000000060406722b */ /* 0x000fd00000000004 */
[----:B------:R-:W-:-:S08]  /*48b0*/  DFMA R42, -R30, R6, 1 ;  /* 0x3ff000001e2a742b */ /* 0x000fd00000000106 */
[----:B------:R-:W-:Y:S01]  /*48c0*/  DFMA R42, R6, R42, R6 ;  /* 0x0000002a062a722b */ /* 0x000fe20000000006 */
[----:B------:R-:W-:Y:S10]  /*48d0*/  @P1 BRA `(.L_x_74) ;  /* 0x0000000000201947 */ /* 0x000ff40003800000 */
[----:B------:R-:W-:Y:S01]  /*48e0*/  LOP3.LUT R0, R31, 0x7fffffff, RZ, 0xc0, !PT ;  /* 0x7fffffff1f007812 */ /* 0x000fe200078ec0ff */
[----:B------:R-:W-:Y:S02]  /*48f0*/  IMAD.MOV.U32 R32, RZ, RZ, R30 ;  /* 0x000000ffff207224 */ /* 0x000fe400078e001e */
[----:B------:R-:W-:Y:S02]  /*4900*/  IMAD.MOV.U32 R33, RZ, RZ, R31 ;  /* 0x000000ffff217224 */ /* 0x000fe400078e001f */
[----:B------:R-:W-:Y:S01]  /*4910*/  VIADD R13, R0, 0xfff00000 ;  /* 0xfff00000000d7836 */ /* 0x000fe20000000000 */
[----:B------:R-:W-:-:S07]  /*4920*/  MOV R0, 0x4940 ;  /* 0x0000494000007802 */ /* 0x000fce0000000f00 */
[----:B------:R-:W-:Y:S05]  /*4930*/  CALL.REL.NOINC `($__internal_0_$__cuda_sm20_dblrcp_rn_slowpath_v3) ;  /* 0x0000003800c87944 */ /* 0x000fea0003c00000 */
[----:B------:R-:W-:Y:S02]  /*4940*/  IMAD.MOV.U32 R42, RZ, RZ, R36 ;  /* 0x000000ffff2a7224 */ /* 0x000fe400078e0024 */
[----:B------:R-:W-:-:S07]  /*4950*/  IMAD.MOV.U32 R43, RZ, RZ, R37 ;  /* 0x000000ffff2b7224 */ /* 0x000fce00078e0025 */
.L_x_74:
[----:B------:R-:W-:Y:S05]  /*4960*/  BSYNC.RECONVERGENT B0 ;  /* 0x0000000000007941 */ /* 0x000fea0003800200 */
.L_x_73:
[----:B------:R-:W-:Y:S01]  /*4970*/  DADD R44, R42, -1 ;  /* 0xbff000002a2c7429 */ /* 0x000fe20000000000 */
[----:B------:R-:W-:Y:S01]  /*4980*/  UMOV UR4, 0xa58ed04 ;  /* 0x0a58ed0400047882 */ /* 0x000fe20000000000 */
[----:B------:R-:W-:Y:S01]  /*4990*/  UMOV UR5, 0x40f86a00 ;  /* 0x40f86a0000057882 */ /* 0x000fe20000000000 */
[----:B------:R-:W-:Y:S01]  /*49a0*/  UMOV UR6, 0x7583e67 ;  /* 0x07583e6700067882 */ /* 0x000fe20000000000 */
[----:B------:R-:W-:Y:S01]  /*49b0*/  UMOV UR7, 0x3fefffeb ;  /* 0x3fefffeb00077882 */ /* 0x000fe20000000000 */
[----:B------:R0:W1:Y:S01]  /*49c0*/  FRND.F64.TRUNC R46, R42 ;  /* 0x0000002a002e7313 */ /* 0x000062000030d800 */
[----:B------:R-:W-:Y:S02]  /*49d0*/  BSSY.RECONVERGENT B0, `(.L_x_75) ;  /* 0x00002f0000007945 */ /* 0x000fe40003800200 */
[C---:B------:R-:W-:Y:S02]  /*49e0*/  DADD R4, R44.reuse, UR4 ;  /* 0x000000042c047e29 */ /* 0x040fe40008000000 */
[----:B------:R-:W-:Y:S01]  /*49f0*/  DADD R6, R44, UR6 ;  /* 0x000000062c067e29 */ /* 0x000fe20008000000 */
[----:B------:R-:W-:-:S04]  /*4a00*/  ISETP.GE.AND P0, PT, R45, RZ, PT ;  /* 0x000000ff2d00720c */ /* 0x000fc80003f06270 */
[----:B------:R-:W-:Y:S02]  /*4a10*/  SEL R3, RZ, 0x7ff00000, !P0 ;  /* 0x7ff00000ff037807 */ /* 0x000fe40004000000 */
[----:B------:R-:W-:Y:S02]  /*4a20*/  SHF.R.S32.HI R6, RZ, 0x1f, R45 ;  /* 0x0000001fff067819 */ /* 0x000fe4000001142d */
[----:B------:R-:W-:Y:S02]  /*4a30*/  LOP3.LUT R8, R5, 0x7ff00000, RZ, 0xc0, !PT ;  /* 0x7ff0000005087812 */ /* 0x000fe400078ec0ff */
[----:B------:R-:W-:Y:S02]  /*4a40*/  LOP3.LUT R7, R7, 0x7ff00000, RZ, 0xc0, !PT ;  /* 0x7ff0000007077812 */ /* 0x000fe400078ec0ff */
[----:B01----:R-:W-:-:S07]  /*4a50*/  LOP3.LUT R6, R6, 0x7ff00000, RZ, 0xc0, !PT ;  /* 0x7ff0000006067812 */ /* 0x003fce00078ec0ff */
.L_x_127:
[----:B------:R-:W-:-:S06]  /*4a60*/  IMAD R0, R9, 0x4, R18 ;  /* 0x0000000409007824 */ /* 0x000fcc00078e0212 */
[----:B------:R-:W2:Y:S01]  /*4a70*/  LDL R0, [R0] ;  /* 0x0000000000007983 */ /* 0x000ea20000100800 */
[----:B0-----:R-:W0:Y:S01]  /*4a80*/  MUFU.RCP64H R29, 2.5 ;  /* 0x40040000001d7908 */ /* 0x001e220000001800 */
[----:B------:R-:W-:Y:S02]  /*4a90*/  IMAD.MOV.U32 R32, RZ, RZ, 0x0 ;  /* 0x00000000ff207424 */ /* 0x000fe400078e00ff */
[----:B------:R-:W-:Y:S02]  /*4aa0*/  IMAD.MOV.U32 R33, RZ, RZ, 0x40040000 ;  /* 0x40040000ff217424 */ /* 0x000fe400078e00ff */
[----:B------:R-:W-:-:S06]  /*4ab0*/  IMAD.MOV.U32 R28, RZ, RZ, 0x1 ;  /* 0x00000001ff1c7424 */ /* 0x000fcc00078e00ff */
[----:B0-----:R-:W-:Y:S01]  /*4ac0*/  DFMA R30, R28, -R32, 1 ;  /* 0x3ff000001c1e742b */ /* 0x001fe20000000820 */
[----:B--2---:R-:W-:-:S05]  /*4ad0*/  IMAD R13, R0, 0x8, R1 ;  /* 0x00000008000d7824 */ /* 0x004fca00078e0201 */
[----:B------:R-:W2:Y:S02]  /*4ae0*/  LDL.64 R4, [R13] ;  /* 0x000000000d047983 */ /* 0x000ea40000100a00 */
[----:B------:R-:W-:Y:S01]  /*4af0*/  DFMA R30, R30, R30, R30 ;  /* 0x0000001e1e1e722b */ /* 0x000fe2000000001e */
[----:B------:R-:W-:Y:S07]  /*4b00*/  BSSY.RECONVERGENT B1, `(.L_x_76) ;  /* 0x0000014000017945 */ /* 0x000fee0003800200 */
[----:B------:R-:W-:-:S08]  /*4b10*/  DFMA R30, R28, R30, R28 ;  /* 0x0000001e1c1e722b */ /* 0x000fd0000000001c */
[----:B------:R-:W-:-:S08]  /*4b20*/  DFMA R28, R30, -R32, 1 ;  /* 0x3ff000001e1c742b */ /* 0x000fd00000000820 */
[----:B------:R-:W-:Y:S02]  /*4b30*/  DFMA R28, R30, R28, R30 ;  /* 0x0000001c1e1c722b */ /* 0x000fe4000000001e */
[----:B--2---:R-:W-:-:S08]  /*4b40*/  DADD R32, R4, -1 ;  /* 0xbff0000004207429 */ /* 0x004fd00000000000 */
[----:B------:R-:W-:Y:S02]  /*4b50*/  DMUL R4, R32, R28 ;  /* 0x0000001c20047228 */ /* 0x000fe40000000000 */
[----:B------:R-:W-:-:S06]  /*4b60*/  FSETP.GEU.AND P1, PT, |R33|, 6.5827683646048100446e-37, PT ;  /* 0x036000002100780b */ /* 0x000fcc0003f2e200 */
[----:B------:R-:W-:-:S08]  /*4b70*/  DFMA R30, R4, -2.5, R32 ;  /* 0xc0040000041e782b */ /* 0x000fd00000000020 */
[----:B------:R-:W-:-:S10]  /*4b80*/  DFMA R4, R28, R30, R4 ;  /* 0x0000001e1c04722b */ /* 0x000fd40000000004 */
[----:B------:R-:W-:-:S05]  /*4b90*/  FFMA R13, RZ, 2.0625, R5 ;  /* 0x40040000ff0d7823 */ /* 0x000fca0000000005 */
[----:B------:R-:W-:-:S13]  /*4ba0*/  FSETP.GT.AND P0, PT, |R13|, 1.469367938527859385e-39, PT ;  /* 0x001000000d00780b */ /* 0x000fda0003f04200 */
[----:B------:R-:W-:Y:S05]  /*4bb0*/  @P0 BRA P1, `(.L_x_77) ;  /* 0x0000000000200947 */ /* 0x000fea0000800000 */
[----:B------:R-:W-:Y:S01]  /*4bc0*/  IMAD.MOV.U32 R13, RZ, RZ, R32 ;  /* 0x000000ffff0d7224 */ /* 0x000fe200078e0020 */
[----:B------:R-:W-:Y:S01]  /*4bd0*/  MOV R38, 0x4c20 ;  /* 0x00004c2000267802 */ /* 0x000fe20000000f00 */
[----:B------:R-:W-:Y:S02]  /*4be0*/  IMAD.MOV.U32 R36, RZ, RZ, R33 ;  /* 0x000000ffff247224 */ /* 0x000fe400078e0021 */
[----:B------:R-:W-:Y:S02]  /*4bf0*/  IMAD.MOV.U32 R28, RZ, RZ, RZ ;  /* 0x000000ffff1c7224 */ /* 0x000fe400078e00ff */
[----:B------:R-:W-:-:S07]  /*4c00*/  IMAD.MOV.U32 R29, RZ, RZ, 0x40040000 ;  /* 0x40040000ff1d7424 */ /* 0x000fce00078e00ff */
[----:B------:R-:W-:Y:S05]  /*4c10*/  CALL.REL.NOINC `($__internal_1_$__cuda_sm20_div_rn_f64_full) ;  /* 0x0000003800bc7944 */ /* 0x000fea0003c00000 */
[----:B------:R-:W-:Y:S02]  /*4c20*/  IMAD.MOV.U32 R4, RZ, RZ, R28 ;  /* 0x000000ffff047224 */ /* 0x000fe400078e001c */
[----:B------:R-:W-:-:S07]  /*4c30*/  IMAD.MOV.U32 R5, RZ, RZ, R29 ;  /* 0x000000ffff057224 */ /* 0x000fce00078e001d */
.L_x_77:
[----:B------:R-:W-:Y:S05]  /*4c40*/  BSYNC.RECONVERGENT B1 ;  /* 0x0000000000017941 */ /* 0x000fea0003800200 */
.L_x_76:
[----:B------:R-:W-:Y:S01]  /*4c50*/  ISETP.NE.AND P0, PT, R9, 0x7, PT ;  /* 0x000000070900780c */ /* 0x000fe20003f05270 */
[----:B------:R-:W-:Y:S01]  /*4c60*/  BSSY.RECONVERGENT B1, `(.L_x_78) ;  /* 0x0000044000017945 */ /* 0x000fe20003800200 */
[----:B------:R-:W-:-:S11]  /*4c70*/  CS2R R48, SRZ ;  /* 0x0000000000307805 */ /* 0x000fd6000001ff00 */
[----:B------:R-:W-:Y:S05]  /*4c80*/  @P0 BRA `(.L_x_79) ;  /* 0x0000000400040947 */ /* 0x000fea0003800000 */
[--C-:B------:R-:W-:Y:S01]  /*4c90*/  SHF.R.U64 R31, R12, 0x1b, R11.reuse ;  /* 0x0000001b0c1f7819 */ /* 0x100fe2000000120b */
[----:B------:R-:W-:Y:S01]  /*4ca0*/  DADD R28, -RZ, |R14| ;  /* 0x00000000ff1c7229 */ /* 0x000fe2000000050e */
[--C-:B------:R-:W-:Y:S01]  /*4cb0*/  SHF.R.U32.HI R30, RZ, 0xd, R11.reuse ;  /* 0x0000000dff1e7819 */ /* 0x100fe2000001160b */
[----:B------:R-:W-:Y:S01]  /*4cc0*/  IMAD R13, R11, 0x4c957f2d, RZ ;  /* 0x4c957f2d0b0d7824 */ /* 0x000fe200078e02ff */
[----:B------:R-:W-:Y:S01]  /*4cd0*/  SHF.R.U32.HI R34, RZ, 0x1b, R11 ;  /* 0x0000001bff227819 */ /* 0x000fe2000001160b */
[----:B------:R-:W-:Y:S01]  /*4ce0*/  IMAD.MOV.U32 R32, RZ, RZ, -0x1130fd61 ;  /* 0xeecf029fff207424 */ /* 0x000fe200078e00ff */
[----:B------:R-:W-:Y:S01]  /*4cf0*/  LOP3.LUT R31, R30, R31, RZ, 0x3c, !PT ;  /* 0x0000001f1e1f7212 */ /* 0x000fe200078e3cff */
[----:B------:R-:W-:Y:S01]  /*4d00*/  IMAD.MOV.U32 R33, RZ, RZ, 0x280af6fd ;  /* 0x280af6fdff217424 */ /* 0x000fe200078e00ff */
[----:B------:R-:W-:Y:S01]  /*4d10*/  BSSY.RECONVERGENT B2, `(.L_x_80) ;  /* 0x0000020000027945 */ /* 0x000fe20003800200 */
[C---:B------:R-:W-:Y:S01]  /*4d20*/  IMAD R11, R12.reuse, 0x5851f42d, R13 ;  /* 0x5851f42d0c0b7824 */ /* 0x040fe200078e020d */
[C---:B------:R-:W-:Y:S01]  /*4d30*/  ISETP.NE.AND P0, PT, R31.reuse, RZ, PT ;  /* 0x000000ff1f00720c */ /* 0x040fe20003f05270 */
[----:B------:R-:W-:Y:S01]  /*4d40*/  IMAD.WIDE.U32 R12, R12, 0x4c957f2d, R32 ;  /* 0x4c957f2d0c0c7825 */ /* 0x000fe200078e0020 */
[----:B------:R-:W-:-:S02]  /*4d50*/  SHF.R.W.U32 R31, R31, R34, R31 ;  /* 0x000000221f1f7219 */ /* 0x000fc40000001e1f */
[----:B------:R-:W-:Y:S01]  /*4d60*/  CS2R R48, SRZ ;  /* 0x0000000000307805 */ /* 0x000fe2000001ff00 */
[----:B------:R-:W-:Y:S02]  /*4d70*/  IMAD.MOV.U32 R30, RZ, RZ, R28 ;  /* 0x000000ffff1e7224 */ /* 0x000fe400078e001c */
[----:B------:R-:W-:-:S06]  /*4d80*/  IMAD.IADD R11, R13, 0x1, R11 ;  /* 0x000000010d0b7824 */ /* 0x000fcc00078e020b */
[----:B------:R-:W-:Y:S05]  /*4d90*/  @!P0 BRA `(.L_x_81) ;  /* 0x00000000005c8947 */ /* 0x000fea0003800000 */
[--C-:B------:R-:W-:Y:S01]  /*4da0*/  SHF.R.U32.HI R28, RZ, 0xd, R11.reuse ;  /* 0x0000000dff1c7819 */ /* 0x100fe2000001160b */
[----:B------:R-:W-:Y:S01]  /*4db0*/  IMAD.MOV.U32 R37, RZ, RZ, -0x100000 ;  /* 0xfff00000ff257424 */ /* 0x000fe200078e00ff */
[--C-:B------:R-:W-:Y:S01]  /*4dc0*/  SHF.R.U64 R13, R12, 0x1b, R11.reuse ;  /* 0x0000001b0c0d7819 */ /* 0x100fe2000000120b */
[----:B------:R-:W-:Y:S01]  /*4dd0*/  IMAD.MOV.U32 R36, RZ, RZ, RZ ;  /* 0x000000ffff247224 */ /* 0x000fe200078e00ff */
[----:B------:R-:W-:Y:S01]  /*4de0*/  SHF.R.U32.HI R34, RZ, 0x1b, R11 ;  /* 0x0000001bff227819 */ /* 0x000fe2000001160b */
[----:B------:R-:W-:Y:S01]  /*4df0*/  IMAD R11, R11, 0x4c957f2d, RZ ;  /* 0x4c957f2d0b0b7824 */ /* 0x000fe200078e02ff */
[----:B------:R-:W-:Y:S01]  /*4e00*/  LOP3.LUT R13, R28, R13, RZ, 0x3c, !PT ;  /* 0x0000000d1c0d7212 */ /* 0x000fe200078e3cff */
[C---:B------:R-:W-:Y:S01]  /*4e10*/  IMAD.WIDE.U32 R32, R12.reuse, 0x4c957f2d, R32 ;  /* 0x4c957f2d0c207825 */ /* 0x040fe200078e0020 */
[----:B------:R-:W0:Y:S02]  /*4e20*/  FLO.U32 R28, R31 ;  /* 0x0000001f001c7300 */ /* 0x000e2400000e0000 */
[----:B------:R-:W-:Y:S01]  /*4e30*/  SHF.R.W.U32 R13, R13, R34, R13 ;  /* 0x000000220d0d7219 */ /* 0x000fe20000001e0d */
[----:B------:R-:W-:-:S02]  /*4e40*/  IMAD R11, R12, 0x5851f42d, R11 ;  /* 0x5851f42d0c0b7824 */ /* 0x000fc400078e020b */
[----:B------:R-:W-:Y:S01]  /*4e50*/  IMAD.MOV.U32 R12, RZ, RZ, R32 ;  /* 0x000000ffff0c7224 */ /* 0x000fe200078e0020 */
[----:B------:R-:W-:Y:S01]  /*4e60*/  LOP3.LUT R13, R13, 0x80000001, RZ, 0xfc, !PT ;  /* 0x800000010d0d7812 */ /* 0x000fe200078efcff */
[----:B------:R-:W-:-:S03]  /*4e70*/  IMAD.IADD R11, R33, 0x1, R11 ;  /* 0x00000001210b7824 */ /* 0x000fc600078e020b */
[----:B------:R-:W1:Y:S01]  /*4e80*/  I2F.F64.U32 R34, R13 ;  /* 0x0000000d00227312 */ /* 0x000e620000201800 */
[----:B0-----:R-:W-:-:S05]  /*4e90*/  IADD3 R28, PT, PT, -R28, 0x1f, RZ ;  /* 0x0000001f1c1c7810 */ /* 0x001fca0007ffe1ff */
[----:B------:R-:W-:-:S06]  /*4ea0*/  IMAD R37, R28, R37, 0x3df00000 ;  /* 0x3df000001c257424 */ /* 0x000fcc00078e0225 */
[----:B-1----:R-:W-:-:S08]  /*4eb0*/  DMUL R34, R34, R36 ;  /* 0x0000002422227228 */ /* 0x002fd00000000000 */
[----:B------:R-:W-:-:S08]  /*4ec0*/  DMUL R34, R34, 1 ;  /* 0x3ff0000022227828 */ /* 0x000fd00000000000 */
[----:B------:R-:W-:-:S08]  /*4ed0*/  DMUL R34, R34, 1 ;  /* 0x3ff0000022227828 */ /* 0x000fd00000000000 */
[----:B------:R-:W-:-:S10]  /*4ee0*/  DMUL R34, R34, 1 ;  /* 0x3ff0000022227828 */ /* 0x000fd40000000000 */
[----:B------:R-:W0:Y:S08]  /*4ef0*/  F2F.F32.F64 R34, R34 ;  /* 0x0000002200227310 */ /* 0x000e300000301000 */
[----:B0-----:R0:W1:Y:S02]  /*4f00*/  F2F.F64.F32 R48, R34 ;  /* 0x0000002200307310 */ /* 0x0010640000201800 */
.L_x_81:
[----:B------:R-:W-:Y:S05]  /*4f10*/  BSYNC.RECONVERGENT B2 ;  /* 0x0000000000027941 */ /* 0x000fea0003800200 */
.L_x_80:
[----:B------:R-:W-:Y:S01]  /*4f20*/  BSSY.RECONVERGENT B2, `(.L_x_82) ;  /* 0x0000005000027945 */ /* 0x000fe20003800200 */
[----:B------:R-:W-:Y:S01]  /*4f30*/  IMAD.MOV.U32 R66, RZ, RZ, RZ ;  /* 0x000000ffff427224 */ /* 0x000fe200078e00ff */
[----:B------:R-:W-:Y:S01]  /*4f40*/  MOV R28, 0x4f70 ;  /* 0x00004f70001c7802 */ /* 0x000fe20000000f00 */
[----:B------:R-:W-:-:S07]  /*4f50*/  IMAD.MOV.U32 R13, RZ, RZ, 0x40000000 ;  /* 0x40000000ff0d7424 */ /* 0x000fce00078e00ff */
[----:B01----:R-:W-:Y:S05]  /*4f60*/  CALL.REL.NOINC `($_Z10bruteForcef$__internal_accurate_pow) ;  /* 0x0000004400a87944 */ /* 0x003fea0003c00000 */
[----:B------:R-:W-:Y:S05]  /*4f70*/  BSYNC.RECONVERGENT B2 ;  /* 0x0000000000027941 */ /* 0x000fea0003800200 */
.L_x_82:
[C---:B------:R-:W-:Y:S01]  /*4f80*/  DSETP.NEU.AND P1, PT, R14.reuse, RZ, PT ;  /* 0x000000ff0e00722a */ /* 0x040fe20003f2d000 */
[----:B------:R-:W-:Y:S01]  /*4f90*/  ISETP.NE.AND P0, PT, R10, 0x7ff00000, PT ;  /* 0x7ff000000a00780c */ /* 0x000fe20003f05270 */
[C---:B------:R-:W-:Y:S02]  /*4fa0*/  DADD R28, R14.reuse, 2 ;  /* 0x400000000e1c7429 */ /* 0x040fe40000000000 */
[C---:B------:R-:W-:Y:S02]  /*4fb0*/  DSETP.NAN.AND P2, PT, R14.reuse, R14, PT ;  /* 0x0000000e0e00722a */ /* 0x040fe40003f48000 */
[----:B------:R-:W-:Y:S02]  /*4fc0*/  FSEL R13, R30, RZ, P1 ;  /* 0x000000ff1e0d7208 */ /* 0x000fe40000800000 */
[----:B------:R-:W-:Y:S01]  /*4fd0*/  FSEL R31, R31, RZ, P1 ;  /* 0x000000ff1f1f7208 */ /* 0x000fe20000800000 */
[----:B------:R-:W-:-:S03]  /*4fe0*/  DSETP.NEU.AND P1, PT, |R14|, +INF , PT ;  /* 0x7ff000000e00742a */ /* 0x000fc60003f2d200 */
[----:B------:R-:W-:Y:S02]  /*4ff0*/  FSEL R30, R28, R13, P2 ;  /* 0x0000000d1c1e7208 */ /* 0x000fe40001000000 */
[----:B------:R-:W-:Y:S01]  /*5000*/  FSEL R28, R29, R31, P2 ;  /* 0x0000001f1d1c7208 */ /* 0x000fe20001000000 */
[----:B------:R-:W-:Y:S01]  /*5010*/  DSETP.NEU.AND P2, PT, R14, 1, PT ;  /* 0x3ff000000e00742a */ /* 0x000fe20003f4d000 */
[----:B------:R-:W-:Y:S02]  /*5020*/  @!P0 FSEL R13, R30, RZ, P1 ;  /* 0x000000ff1e0d8208 */ /* 0x000fe40000800000 */
[----:B------:R-:W-:-:S03]  /*5030*/  @!P0 FSEL R31, R28, +QNAN , P1 ;  /* 0x7ff000001c1f8808 */ /* 0x000fc60000800000 */
[----:B------:R-:W-:Y:S02]  /*5040*/  FSEL R30, R13, RZ, P2 ;  /* 0x000000ff0d1e7208 */ /* 0x000fe40001000000 */
[----:B------:R-:W-:-:S04]  /*5050*/  FSEL R31, R31, 1.875, P2 ;  /* 0x3ff000001f1f7808 */ /* 0x000fc80001000000 */
[----:B------:R-:W0:Y:S08]  /*5060*/  F2F.F32.F64 R28, R30 ;  /* 0x0000001e001c7310 */ /* 0x000e300000301000 */
[----:B0-----:R-:W0:Y:S02]  /*5070*/  F2F.F64.F32 R28, R28 ;  /* 0x0000001c001c7310 */ /* 0x001e240000201800 */
[----:B0-----:R-:W-:-:S08]  /*5080*/  DFMA R48, R28, R48, RZ ;  /* 0x000000301c30722b */ /* 0x001fd000000000ff */
[----:B------:R-:W-:-:S11]  /*5090*/  DFMA R48, R48, 4, RZ ;  /* 0x401000003030782b */ /* 0x000fd600000000ff */
.L_x_79:
[----:B------:R-:W-:Y:S05]  /*50a0*/  BSYNC.RECONVERGENT B1 ;  /* 0x0000000000017941 */ /* 0x000fea0003800200 */
.L_x_78:
[----:B------:R-:W0:Y:S01]  /*50b0*/  MUFU.RCP64H R29, 7 ;  /* 0x401c0000001d7908 */ /* 0x000e220000001800 */
[----:B------:R-:W-:Y:S01]  /*50c0*/  IMAD.MOV.U32 R32, RZ, RZ, 0x0 ;  /* 0x00000000ff207424 */ /* 0x000fe200078e00ff */
[----:B------:R-:W-:Y:S01]  /*50d0*/  BSSY.RECONVERGENT B1, `(.L_x_83) ;  /* 0x0000016000017945 */ /* 0x000fe20003800200 */
[----:B------:R-:W-:Y:S02]  /*50e0*/  IMAD.MOV.U32 R33, RZ, RZ, 0x401c0000 ;  /* 0x401c0000ff217424 */ /* 0x000fe400078e00ff */
[----:B------:R-:W-:-:S03]  /*50f0*/  IMAD.MOV.U32 R28, RZ, RZ, 0x1 ;  /* 0x00000001ff1c7424 */ /* 0x000fc600078e00ff */
[----:B------:R-:W1:Y:S03]  /*5100*/  I2F.F64.U32 R34, R9 ;  /* 0x0000000900227312 */ /* 0x000e660000201800 */
[----:B0-----:R-:W-:Y:S01]  /*5110*/  DFMA R30, R28, -R32, 1 ;  /* 0x3ff000001c1e742b */ /* 0x001fe20000000820 */
[----:B-1----:R-:W-:-:S07]  /*5120*/  FSETP.GEU.AND P1, PT, |R35|, 6.5827683646048100446e-37, PT ;  /* 0x036000002300780b */ /* 0x002fce0003f2e200 */
[----:B------:R-:W-:-:S08]  /*5130*/  DFMA R30, R30, R30, R30 ;  /* 0x0000001e1e1e722b */ /* 0x000fd0000000001e */
[----:B------:R-:W-:-:S08]  /*5140*/  DFMA R30, R28, R30, R28 ;  /* 0x0000001e1c1e722b */ /* 0x000fd0000000001c */
[----:B------:R-:W-:-:S08]  /*5150*/  DFMA R28, R30, -R32, 1 ;  /* 0x3ff000001e1c742b */ /* 0x000fd00000000820 */
[----:B------:R-:W-:-:S08]  /*5160*/  DFMA R28, R30, R28, R30 ;  /* 0x0000001c1e1c722b */ /* 0x000fd0000000001e */
[----:B------:R-:W-:-:S08]  /*5170*/  DMUL R30, R34, R28 ;  /* 0x0000001c221e7228 */ /* 0x000fd00000000000 */
[----:B------:R-:W-:-:S08]  /*5180*/  DFMA R32, R30, -7, R34 ;  /* 0xc01c00001e20782b */ /* 0x000fd00000000022 */
[----:B------:R-:W-:-:S10]  /*5190*/  DFMA R28, R28, R32, R30 ;  /* 0x000000201c1c722b */ /* 0x000fd4000000001e */
[----:B------:R-:W-:-:S05]  /*51a0*/  FFMA R13, RZ, 2.4375, R29 ;  /* 0x401c0000ff0d7823 */ /* 0x000fca000000001d */
        /* <DEDUP_REMOVED lines=8> */
.L_x_84:
[----:B------:R-:W-:Y:S05]  /*5230*/  BSYNC.RECONVERGENT B1 ;  /* 0x0000000000017941 */ /* 0x000fea0003800200 */
.L_x_83:
[----:B------:R-:W0:Y:S01]  /*5240*/  F2F.F32.F64 R67, R28 ;  /* 0x0000001c00437310 */ /* 0x000e220000301000 */
[----:B------:R-:W-:Y:S01]  /*5250*/  BSSY.RECONVERGENT B1, `(.L_x_85) ;  /* 0x000010f000017945 */ /* 0x000fe20003800200 */
[----:B0-----:R-:W-:-:S06]  /*5260*/  FADD.SAT R67, RZ, R67 ;  /* 0x00000043ff437221 */ /* 0x001fcc0000002000 */
[----:B------:R0:W1:Y:S01]  /*5270*/  F2F.F64.F32 R52, R67 ;  /* 0x0000004300347310 */ /* 0x0000620000201800 */
[----:B------:R-:W-:-:S13]  /*5280*/  FSETP.GEU.AND P0, PT, R67, 1, PT ;  /* 0x3f8000004300780b */ /* 0x000fda0003f0e000 */
[----:B0-----:R-:W-:Y:S05]  /*5290*/  @P0 BRA `(.L_x_86) ;  /* 0x0000000800100947 */ /* 0x001fea0003800000 */
[----:B-1----:R-:W-:Y:S01]  /*52a0*/  DADD R52, R52, -1 ;  /* 0xbff0000034347429 */ /* 0x002fe20000000000 */
[----:B------:R-:W-:Y:S07]  /*52b0*/  BSSY.RECONVERGENT B2, `(.L_x_87) ;  /* 0x000002a000027945 */ /* 0x000fee0003800200 */
[----:B------:R-:W-:Y:S02]  /*52c0*/  DSETP.NEU.AND P0, PT, R52, RZ, PT ;  /* 0x000000ff3400722a */ /* 0x000fe40003f0d000 */
[----:B------:R-:W-:-:S12]  /*52d0*/  DADD R56, -RZ, |R52| ;  /* 0x00000000ff387229 */ /* 0x000fd80000000534 */
[----:B------:R-:W-:Y:S05]  /*52e0*/  @P0 BRA `(.L_x_88) ;  /* 0x0000000000340947 */ /* 0x000fea0003800000 */
[----:B------:R-:W-:Y:S01]  /*52f0*/  SHF.R.U32.HI R13, RZ, 0x14, R43 ;  /* 0x00000014ff0d7819 */ /* 0x000fe2000001162b */
[----:B------:R-:W-:Y:S01]  /*5300*/  IMAD.MOV.U32 R54, RZ, RZ, RZ ;  /* 0x000000ffff367224 */ /* 0x000fe200078e00ff */
[----:B------:R-:W-:Y:S02]  /*5310*/  ISETP.GE.AND P1, PT, R43, RZ, PT ;  /* 0x000000ff2b00720c */ /* 0x000fe40003f26270 */
[----:B------:R-:W-:-:S05]  /*5320*/  LOP3.LUT R13, R13, 0x7ff, RZ, 0xc0, !PT ;  /* 0x000007ff0d0d7812 */ /* 0x000fca00078ec0ff */
[----:B------:R-:W-:-:S05]  /*5330*/  VIADD R13, R13, 0xfffffc0c ;  /* 0xfffffc0c0d0d7836 */ /* 0x000fca0000000000 */
[CC--:B------:R-:W-:Y:S02]  /*5340*/  SHF.L.U32 R28, R42.reuse, R13.reuse, RZ ;  /* 0x0000000d2a1c7219 */ /* 0x0c0fe400000006ff */
[----:B------:R-:W-:Y:S02]  /*5350*/  SHF.L.U64.HI R13, R42, R13, R43 ;  /* 0x0000000d2a0d7219 */ /* 0x000fe4000001022b */
[----:B------:R-:W-:-:S04]  /*5360*/  ISETP.NE.U32.AND P0, PT, R28, RZ, PT ;  /* 0x000000ff1c00720c */ /* 0x000fc80003f05070 */
[----:B------:R-:W-:-:S13]  /*5370*/  ISETP.NE.AND.EX P0, PT, R13, -0x80000000, PT, P0 ;  /* 0x800000000d00780c */ /* 0x000fda0003f05300 */
[----:B------:R-:W-:-:S06]  /*5380*/  DSETP.NEU.AND P0, PT, |R42|, 0.5, !P0 ;  /* 0x3fe000002a00742a */ /* 0x000fcc000470d200 */
[----:B------:R-:W-:-:S04]  /*5390*/  SEL R55, R57, RZ, P0 ;  /* 0x000000ff39377207 */ /* 0x000fc80000000000 */
[----:B------:R-:W-:Y:S01]  /*53a0*/  @!P1 LOP3.LUT R55, R55, 0x7ff00000, RZ, 0xfc, !PT ;  /* 0x7ff0000037379812 */ /* 0x000fe200078efcff */
[----:B------:R-:W-:Y:S06]  /*53b0*/  BRA `(.L_x_89) ;  /* 0x0000000000647947 */ /* 0x000fec0003800000 */
.L_x_88:
[----:B------:R-:W-:Y:S01]  /*53c0*/  SHF.R.U32.HI R13, RZ, 0x14, R43 ;  /* 0x00000014ff0d7819 */ /* 0x000fe2000001162b */
[----:B------:R-:W-:Y:S01]  /*53d0*/  BSSY.RECONVERGENT B3, `(.L_x_90) ;  /* 0x000000e000037945 */ /* 0x000fe20003800200 */
[----:B------:R-:W-:Y:S02]  /*53e0*/  IMAD.MOV.U32 R30, RZ, RZ, R56 ;  /* 0x000000ffff1e7224 */ /* 0x000fe400078e0038 */
[----:B------:R-:W-:Y:S01]  /*53f0*/  LOP3.LUT R13, R13, 0x7ff, RZ, 0xc0, !PT ;  /* 0x000007ff0d0d7812 */ /* 0x000fe200078ec0ff */
[----:B------:R-:W-:Y:S02]  /*5400*/  IMAD.MOV.U32 R29, RZ, RZ, R57 ;  /* 0x000000ffff1d7224 */ /* 0x000fe400078e0039 */
[----:B------:R-:W-:Y:S02]  /*5410*/  IMAD.MOV.U32 R66, RZ, RZ, R42 ;  /* 0x000000ffff427224 */ /* 0x000fe400078e002a */
[----:B------:R-:W-:-:S05]  /*5420*/  VIADD R13, R13, 0xfffffc0c ;  /* 0xfffffc0c0d0d7836 */ /* 0x000fca0000000000 */
[CC--:B------:R-:W-:Y:S02]  /*5430*/  SHF.L.U32 R28, R42.reuse, R13.reuse, RZ ;  /* 0x0000000d2a1c7219 */ /* 0x0c0fe400000006ff */
[--C-:B------:R-:W-:Y:S02]  /*5440*/  SHF.L.U64.HI R13, R42, R13, R43.reuse ;  /* 0x0000000d2a0d7219 */ /* 0x100fe4000001022b */
[----:B------:R-:W-:Y:S02]  /*5450*/  ISETP.NE.U32.AND P0, PT, R28, RZ, PT ;  /* 0x000000ff1c00720c */ /* 0x000fe40003f05070 */
[----:B------:R-:W-:Y:S02]  /*5460*/  MOV R28, 0x54b0 ;  /* 0x000054b0001c7802 */ /* 0x000fe40000000f00 */
[----:B------:R-:W-:Y:S01]  /*5470*/  ISETP.NE.AND.EX P0, PT, R13, -0x80000000, PT, P0 ;  /* 0x800000000d00780c */ /* 0x000fe20003f05300 */
[----:B------:R-:W-:-:S03]  /*5480*/  IMAD.MOV.U32 R13, RZ, RZ, R43 ;  /* 0x000000ffff0d7224 */ /* 0x000fc600078e002b */
[----:B------:R-:W-:-:S13]  /*5490*/  PLOP3.LUT P0, PT, P0, PT, PT, 0x8, 0x80 ;  /* 0x000000000080781c */ /* 0x000fda000070e170 */
[----:B------:R-:W-:Y:S05]  /*54a0*/  CALL.REL.NOINC `($_Z10bruteForcef$__internal_accurate_pow) ;  /* 0x0000004000587944 */ /* 0x000fea0003c00000 */
[----:B------:R-:W-:Y:S05]  /*54b0*/  BSYNC.RECONVERGENT B3 ;  /* 0x0000000000037941 */ /* 0x000fea0003800200 */
.L_x_90:
[----:B------:R-:W-:Y:S01]  /*54c0*/  DADD R28, -RZ, -R30 ;  /* 0x00000000ff1c7229 */ /* 0x000fe2000000091e */
[----:B------:R-:W-:Y:S01]  /*54d0*/  ISETP.GE.AND P2, PT, R57, RZ, PT ;  /* 0x000000ff3900720c */ /* 0x000fe20003f46270 */
[----:B------:R-:W-:-:S08]  /*54e0*/  DSETP.NEU.AND P1, PT, R42, R46, PT ;  /* 0x0000002e2a00722a */ /* 0x000fd00003f2d000 */
[-C--:B------:R-:W-:Y:S02]  /*54f0*/  FSEL R13, R28, R30.reuse, P0 ;  /* 0x0000001e1c0d7208 */ /* 0x080fe40000000000 */
[-C--:B------:R-:W-:Y:S02]  /*5500*/  FSEL R28, R29, R31.reuse, P0 ;  /* 0x0000001f1d1c7208 */ /* 0x080fe40000000000 */
[----:B------:R-:W-:Y:S02]  /*5510*/  FSEL R54, R13, R30, !P2 ;  /* 0x0000001e0d367208 */ /* 0x000fe40005000000 */
[----:B------:R-:W-:Y:S02]  /*5520*/  FSEL R55, R28, R31, !P2 ;  /* 0x0000001f1c377208 */ /* 0x000fe40005000000 */
[----:B------:R-:W-:Y:S02]  /*5530*/  @!P2 FSEL R54, R54, RZ, !P1 ;  /* 0x000000ff3636a208 */ /* 0x000fe40004800000 */
[----:B------:R-:W-:-:S07]  /*5540*/  @!P2 FSEL R55, R55, -QNAN , !P1 ;  /* 0xfff800003737a808 */ /* 0x000fce0004800000 */
.L_x_89:
[----:B------:R-:W-:Y:S05]  /*5550*/  BSYNC.RECONVERGENT B2 ;  /* 0x0000000000027941 */ /* 0x000fea0003800200 */
.L_x_87:
[----:B------:R-:W-:Y:S01]  /*5560*/  DADD R28, |R52|, R42 ;  /* 0x00000000341c7229 */ /* 0x000fe2000000022a */
[----:B------:R-:W-:Y:S09]  /*5570*/  BSSY.RECONVERGENT B2, `(.L_x_91) ;  /* 0x000001a000027945 */ /* 0x000ff20003800200 */
[----:B------:R-:W-:-:S04]  /*5580*/  LOP3.LUT R28, R29, 0x7ff00000, RZ, 0xc0, !PT ;  /* 0x7ff000001d1c7812 */ /* 0x000fc800078ec0ff */
[----:B------:R-:W-:-:S13]  /*5590*/  ISETP.NE.AND P1, PT, R28, 0x7ff00000, PT ;  /* 0x7ff000001c00780c */ /* 0x000fda0003f25270 */
[----:B------:R-:W-:Y:S05]  /*55a0*/  @P1 BRA `(.L_x_92) ;  /* 0x0000000000581947 */ /* 0x000fea0003800000 */
[----:B------:R-:W-:-:S14]  /*55b0*/  DSETP.NAN.AND P1, PT, R42, R42, PT ;  /* 0x0000002a2a00722a */ /* 0x000fdc0003f28000 */
[----:B------:R-:W-:Y:S01]  /*55c0*/  @P1 DADD R54, |R52|, R42 ;  /* 0x0000000034361229 */ /* 0x000fe2000000022a */
[----:B------:R-:W-:Y:S10]  /*55d0*/  @P1 BRA `(.L_x_92) ;  /* 0x00000000004c1947 */ /* 0x000ff40003800000 */
[----:B------:R-:W-:-:S06]  /*55e0*/  DSETP.NEU.AND P2, PT, |R42|, +INF , PT ;  /* 0x7ff000002a00742a */ /* 0x000fcc0003f4d200 */
[----:B------:R-:W-:-:S08]  /*55f0*/  ISETP.GE.OR P3, PT, R43, RZ, P2 ;  /* 0x000000ff2b00720c */ /* 0x000fd00001766670 */
[----:B------:R-:W-:Y:S01]  /*5600*/  @!P2 DSETP.GT.AND P1, PT, |R52|, 1, PT ;  /* 0x3ff000003400a42a */ /* 0x000fe20003f24200 */
[----:B------:R-:W-:-:S05]  /*5610*/  @!P2 IMAD.MOV.U32 R54, RZ, RZ, RZ ;  /* 0x000000ffff36a224 */ /* 0x000fca00078e00ff */
[----:B------:R-:W-:-:S04]  /*5620*/  @!P2 SEL R13, RZ, 0x7ff00000, !P1 ;  /* 0x7ff00000ff0da807 */ /* 0x000fc80004800000 */
[----:B------:R-:W-:-:S05]  /*5630*/  @!P3 LOP3.LUT R13, R13, 0x7ff00000, RZ, 0x3c, !PT ;  /* 0x7ff000000d0db812 */ /* 0x000fca00078e3cff */
[----:B------:R-:W-:Y:S01]  /*5640*/  @!P2 IMAD.MOV.U32 R55, RZ, RZ, R13 ;  /* 0x000000ffff37a224 */ /* 0x000fe200078e000d */
[----:B------:R-:W-:Y:S06]  /*5650*/  @!P2 BRA `(.L_x_92) ;  /* 0x00000000002ca947 */ /* 0x000fec0003800000 */
[----:B------:R-:W-:-:S14]  /*5660*/  DSETP.NEU.AND P1, PT, |R52|, +INF , PT ;  /* 0x7ff000003400742a */ /* 0x000fdc0003f2d200 */
[----:B------:R-:W-:Y:S05]  /*5670*/  @P1 BRA `(.L_x_92) ;  /* 0x0000000000241947 */ /* 0x000fea0003800000 */
[----:B------:R-:W-:Y:S01]  /*5680*/  ISETP.GE.AND P1, PT, R43, RZ, PT ;  /* 0x000000ff2b00720c */ /* 0x000fe20003f26270 */
[----:B------:R-:W-:Y:S01]  /*5690*/  IMAD.MOV.U32 R54, RZ, RZ, RZ ;  /* 0x000000ffff367224 */ /* 0x000fe200078e00ff */
[----:B------:R-:W-:Y:S02]  /*56a0*/  ISETP.GE.AND P2, PT, R57, RZ, PT ;  /* 0x000000ff3900720c */ /* 0x000fe40003f46270 */
[----:B------:R-:W-:Y:S02]  /*56b0*/  SEL R55, RZ, 0x7ff00000, !P1 ;  /* 0x7ff00000ff377807 */ /* 0x000fe40004800000 */
[----:B------:R-:W-:-:S03]  /*56c0*/  LOP3.LUT R13, R43, 0x7fffffff, RZ, 0xc0, !PT ;  /* 0x7fffffff2b0d7812 */ /* 0x000fc600078ec0ff */
[----:B------:R-:W-:Y:S01]  /*56d0*/  VIADD R28, R55, 0x80000000 ;  /* 0x80000000371c7836 */ /* 0x000fe20000000000 */
[----:B------:R-:W-:-:S04]  /*56e0*/  ISETP.NE.AND P1, PT, R13, 0x3fe00000, PT ;  /* 0x3fe000000d00780c */ /* 0x000fc80003f25270 */
[----:B------:R-:W-:-:S04]  /*56f0*/  SEL R28, R28, R55, P1 ;  /* 0x000000371c1c7207 */ /* 0x000fc80000800000 */
[----:B------:R-:W-:-:S07]  /*5700*/  @!P2 SEL R55, R28, R55, P0 ;  /* 0x000000371c37a207 */ /* 0x000fce0000000000 */
.L_x_92:
[----:B------:R-:W-:Y:S05]  /*5710*/  BSYNC.RECONVERGENT B2 ;  /* 0x0000000000027941 */ /* 0x000fea0003800200 */
.L_x_91:
[----:B------:R-:W-:Y:S01]  /*5720*/  DADD R56, R42, -1 ;  /* 0xbff000002a387429 */ /* 0x000fe20000000000 */
[----:B------:R-:W-:Y:S01]  /*5730*/  BSSY.RECONVERGENT B2, `(.L_x_93) ;  /* 0x0000007000027945 */ /* 0x000fe20003800200 */
[----:B------:R-:W-:Y:S01]  /*5740*/  IMAD.MOV.U32 R30, RZ, RZ, 0x7583e67 ;  /* 0x07583e67ff1e7424 */ /* 0x000fe200078e00ff */
[----:B------:R-:W-:Y:S01]  /*5750*/  MOV R28, 0x57a0 ;  /* 0x000057a0001c7802 */ /* 0x000fe20000000f00 */
[----:B------:R-:W-:-:S06]  /*5760*/  IMAD.MOV.U32 R29, RZ, RZ, 0x3fefffeb ;  /* 0x3fefffebff1d7424 */ /* 0x000fcc00078e00ff */
[----:B------:R-:W-:Y:S02]  /*5770*/  IMAD.MOV.U32 R66, RZ, RZ, R56 ;  /* 0x000000ffff427224 */ /* 0x000fe400078e0038 */
[----:B------:R-:W-:-:S07]  /*5780*/  IMAD.MOV.U32 R13, RZ, RZ, R57 ;  /* 0x000000ffff0d7224 */ /* 0x000fce00078e0039 */
[----:B------:R-:W-:Y:S05]  /*5790*/  CALL.REL.NOINC `($_Z10bruteForcef$__internal_accurate_pow) ;  /* 0x0000003c009c7944 */ /* 0x000fea0003c00000 */
[----:B------:R-:W-:Y:S05]  /*57a0*/  BSYNC.RECONVERGENT B2 ;  /* 0x0000000000027941 */ /* 0x000fea0003800200 */
.L_x_93:
[----:B------:R-:W0:Y:S01]  /*57b0*/  F2F.F64.F32 R32, R67 ;  /* 0x0000004300207310 */ /* 0x000e220000201800 */
[----:B------:R-:W-:Y:S01]  /*57c0*/  UMOV UR4, 0x80000000 ;  /* 0x8000000000047882 */ /* 0x000fe20000000000 */
[----:B------:R-:W-:Y:S01]  /*57d0*/  UMOV UR5, 0x3ee4f8b5 ;  /* 0x3ee4f8b500057882 */ /* 0x000fe20000000000 */
[----:B------:R-:W-:Y:S01]  /*57e0*/  DSETP.NAN.AND P0, PT, R56, R56, PT ;  /* 0x000000383800722a */ /* 0x000fe20003f08000 */
[----:B------:R-:W-:Y:S01]  /*57f0*/  BSSY.RECONVERGENT B2, `(.L_x_94) ;  /* 0x000002d000027945 */ /* 0x000fe20003800200 */
[----:B------:R-:W-:Y:S02]  /*5800*/  DSETP.NEU.AND P1, PT, |R44|, +INF , PT ;  /* 0x7ff000002c00742a */ /* 0x000fe40003f2d200 */
[----:B------:R-:W-:Y:S02]  /*5810*/  DSETP.NEU.AND P2, PT, R42, RZ, PT ;  /* 0x000000ff2a00722a */ /* 0x000fe40003f4d000 */
[----:B------:R-:W-:Y:S02]  /*5820*/  DSETP.NEU.AND P3, PT, |R52|, 1, PT ;  /* 0x3ff000003400742a */ /* 0x000fe40003f6d200 */
[----:B------:R-:W-:-:S02]  /*5830*/  DSETP.NEU.AND P4, PT, R56, RZ, PT ;  /* 0x000000ff3800722a */ /* 0x000fc40003f8d000 */
[----:B------:R-:W-:Y:S01]  /*5840*/  FSEL R55, R55, 1.875, P2 ;  /* 0x3ff0000037377808 */ /* 0x000fe20001000000 */
[----:B0-----:R-:W-:-:S08]  /*5850*/  DADD R28, -R32, 1 ;  /* 0x3ff00000201c7429 */ /* 0x001fd00000000100 */
[----:B------:R-:W-:-:S08]  /*5860*/  DFMA R28, R26, R28, R32 ;  /* 0x0000001c1a1c722b */ /* 0x000fd00000000020 */
[----:B------:R-:W-:Y:S01]  /*5870*/  DADD R34, R28, UR4 ;  /* 0x000000041c227e29 */ /* 0x000fe20008000000 */
[----:B------:R-:W-:Y:S01]  /*5880*/  UMOV UR4, 0x7583e67 ;  /* 0x07583e6700047882 */ /* 0x000fe20000000000 */
[----:B------:R-:W-:Y:S01]  /*5890*/  IMAD.MOV.U32 R28, RZ, RZ, 0x1 ;  /* 0x00000001ff1c7424 */ /* 0x000fe200078e00ff */
[----:B------:R-:W-:-:S03]  /*58a0*/  UMOV UR5, 0x3fefffeb ;  /* 0x3fefffeb00057882 */ /* 0x000fc60000000000 */
[----:B------:R-:W0:Y:S02]  /*58b0*/  MUFU.RCP64H R29, R35 ;  /* 0x00000023001d7308 */ /* 0x000e240000001800 */
[----:B0-----:R-:W-:-:S08]  /*58c0*/  DFMA R36, -R34, R28, 1 ;  /* 0x3ff000002224742b */ /* 0x001fd0000000011c */
[----:B------:R-:W-:-:S08]  /*58d0*/  DFMA R36, R36, R36, R36 ;  /* 0x000000242424722b */ /* 0x000fd00000000024 */
[----:B------:R-:W-:-:S08]  /*58e0*/  DFMA R36, R28, R36, R28 ;  /* 0x000000241c24722b */ /* 0x000fd0000000001c */
[----:B------:R-:W-:-:S08]  /*58f0*/  DFMA R28, -R34, R36, 1 ;  /* 0x3ff00000221c742b */ /* 0x000fd00000000124 */
[----:B------:R-:W-:Y:S02]  /*5900*/  DFMA R28, R36, R28, R36 ;  /* 0x0000001c241c722b */ /* 0x000fe40000000024 */
[----:B------:R-:W-:-:S06]  /*5910*/  DADD R36, R56, UR4 ;  /* 0x0000000438247e29 */ /* 0x000fcc0008000000 */
[----:B------:R-:W-:-:S04]  /*5920*/  DMUL R38, R32, R28 ;  /* 0x0000001c20267228 */ /* 0x000fc80000000000 */
[----:B------:R-:W-:Y:S02]  /*5930*/  FSEL R13, R36, R30, P0 ;  /* 0x0000001e240d7208 */ /* 0x000fe40000000000 */
[----:B------:R-:W-:Y:S02]  /*5940*/  FSEL R37, R37, R31, P0 ;  /* 0x0000001f25257208 */ /* 0x000fe40000000000 */
[----:B------:R-:W-:Y:S01]  /*5950*/  DFMA R50, -R34, R38, R32 ;  /* 0x000000262232722b */ /* 0x000fe20000000120 */
[----:B------:R-:W-:Y:S02]  /*5960*/  ISETP.NE.AND P0, PT, R7, 0x7ff00000, PT ;  /* 0x7ff000000700780c */ /* 0x000fe40003f05270 */
[----:B------:R-:W-:Y:S02]  /*5970*/  FSEL R13, R13, RZ, P1 ;  /* 0x000000ff0d0d7208 */ /* 0x000fe40000800000 */
[----:B------:R-:W-:Y:S02]  /*5980*/  FSEL R36, R37, R6, P1 ;  /* 0x0000000625247208 */ /* 0x000fe40000800000 */
[----:B------:R-:W-:Y:S01]  /*5990*/  FSEL R37, R54, RZ, P2 ;  /* 0x000000ff36257208 */ /* 0x000fe20001000000 */
[----:B------:R-:W-:Y:S01]  /*59a0*/  DFMA R28, R28, R50, R38 ;  /* 0x000000321c1c722b */ /* 0x000fe20000000026 */
[----:B------:R-:W-:-:S02]  /*59b0*/  FSEL R54, R13, R30, !P0 ;  /* 0x0000001e0d367208 */ /* 0x000fc40004000000 */
[----:B------:R-:W-:Y:S02]  /*59c0*/  FSEL R13, R36, R31, !P0 ;  /* 0x0000001f240d7208 */ /* 0x000fe40004000000 */
[----:B------:R-:W-:Y:S02]  /*59d0*/  FSETP.GEU.AND P1, PT, |R33|, 6.5827683646048100446e-37, PT ;  /* 0x036000002100780b */ /* 0x000fe40003f2e200 */
[----:B------:R-:W-:Y:S02]  /*59e0*/  FSEL R31, R55, 1.875, P3 ;  /* 0x3ff00000371f7808 */ /* 0x000fe40001800000 */
[----:B------:R-:W-:Y:S01]  /*59f0*/  FSEL R30, R37, RZ, P3 ;  /* 0x000000ff251e7208 */ /* 0x000fe20001800000 */
[----:B------:R-:W-:Y:S01]  /*5a00*/  FFMA R36, RZ, R35, R29 ;  /* 0x00000023ff247223 */ /* 0x000fe2000000001d */
[----:B------:R-:W-:Y:S02]  /*5a10*/  FSEL R54, R54, RZ, P4 ;  /* 0x000000ff36367208 */ /* 0x000fe40002000000 */
[----:B------:R-:W-:-:S02]  /*5a20*/  FSEL R55, R13, 1.875, P4 ;  /* 0x3ff000000d377808 */ /* 0x000fc40002000000 */
[----:B------:R-:W-:-:S04]  /*5a30*/  FSETP.GT.AND P0, PT, |R36|, 1.469367938527859385e-39, PT ;  /* 0x001000002400780b */ /* 0x000fc80003f04200 */
[----:B------:R-:W-:-:S09]  /*5a40*/  DFMA R54, -R54, R30, 1 ;  /* 0x3ff000003636742b */ /* 0x000fd2000000011e */
[----:B------:R-:W-:Y:S05]  /*5a50*/  @P0 BRA P1, `(.L_x_95) ;  /* 0x0000000000180947 */ /* 0x000fea0000800000 */
[----:B------:R-:W-:Y:S01]  /*5a60*/  IMAD.MOV.U32 R13, RZ, RZ, R32 ;  /* 0x000000ffff0d7224 */ /* 0x000fe200078e0020 */
[----:B------:R-:W-:Y:S01]  /*5a70*/  MOV R38, 0x5ac0 ;  /* 0x00005ac000267802 */ /* 0x000fe20000000f00 */
[----:B------:R-:W-:Y:S02]  /*5a80*/  IMAD.MOV.U32 R36, RZ, RZ, R33 ;  /* 0x000000ffff247224 */ /* 0x000fe400078e0021 */
[----:B------:R-:W-:Y:S02]  /*5a90*/  IMAD.MOV.U32 R28, RZ, RZ, R34 ;  /* 0x000000ffff1c7224 */ /* 0x000fe400078e0022 */
[----:B------:R-:W-:-:S07]  /*5aa0*/  IMAD.MOV.U32 R29, RZ, RZ, R35 ;  /* 0x000000ffff1d7224 */ /* 0x000fce00078e0023 */
[----:B------:R-:W-:Y:S05]  /*5ab0*/  CALL.REL.NOINC `($__internal_1_$__cuda_sm20_div_rn_f64_full) ;  /* 0x0000002c00147944 */ /* 0x000fea0003c00000 */
.L_x_95:
[----:B------:R-:W-:Y:S05]  /*5ac0*/  BSYNC.RECONVERGENT B2 ;  /* 0x0000000000027941 */ /* 0x000fea0003800200 */
.L_x_94:
[----:B------:R-:W-:Y:S05]  /*5ad0*/  BRA `(.L_x_96) ;  /* 0x0000000800187947 */ /* 0x000fea0003800000 */
.L_x_86:
        /* <DEDUP_REMOVED lines=18> */
.L_x_98:
        /* <DEDUP_REMOVED lines=16> */
.L_x_100:
        /* <DEDUP_REMOVED lines=9> */
.L_x_99:
[----:B------:R-:W-:Y:S05]  /*5d90*/  BSYNC.RECONVERGENT B2 ;  /* 0x0000000000027941 */ /* 0x000fea0003800200 */
.L_x_97:
        /* <DEDUP_REMOVED lines=27> */
.L_x_102:
[----:B------:R-:W-:Y:S05]  /*5f50*/  BSYNC.RECONVERGENT B2 ;  /* 0x0000000000027941 */ /* 0x000fea0003800200 */
.L_x_101:
[----:B------:R-:W0:Y:S01]  /*5f60*/  F2F.F64.F32 R56, R67 ;  /* 0x0000004300387310 */ /* 0x000e220000201800 */
[----:B------:R-:W-:Y:S01]  /*5f70*/  DADD R58, R42, -1 ;  /* 0xbff000002a3a7429 */ /* 0x000fe20000000000 */
[----:B------:R-:W-:Y:S01]  /*5f80*/  BSSY.RECONVERGENT B2, `(.L_x_103) ;  /* 0x0000008000027945 */ /* 0x000fe20003800200 */
[----:B------:R-:W-:Y:S01]  /*5f90*/  IMAD.MOV.U32 R30, RZ, RZ, 0xa58ed04 ;  /* 0x0a58ed04ff1e7424 */ /* 0x000fe200078e00ff */
[----:B------:R-:W-:Y:S01]  /*5fa0*/  MOV R28, 0x6000 ;  /* 0x00006000001c7802 */ /* 0x000fe20000000f00 */
[----:B------:R-:W-:-:S06]  /*5fb0*/  IMAD.MOV.U32 R29, RZ, RZ, 0x40f86a00 ;  /* 0x40f86a00ff1d7424 */ /* 0x000fcc00078e00ff */
[----:B------:R-:W-:Y:S02]  /*5fc0*/  IMAD.MOV.U32 R66, RZ, RZ, R58 ;  /* 0x000000ffff427224 */ /* 0x000fe400078e003a */
[----:B------:R-:W-:Y:S01]  /*5fd0*/  IMAD.MOV.U32 R13, RZ, RZ, R59 ;  /* 0x000000ffff0d7224 */ /* 0x000fe200078e003b */
[----:B0-----:R-:W-:-:S11]  /*5fe0*/  DADD R60, -R56, 1 ;  /* 0x3ff00000383c7429 */ /* 0x001fd60000000100 */
[----:B------:R-:W-:Y:S05]  /*5ff0*/  CALL.REL.NOINC `($_Z10bruteForcef$__internal_accurate_pow) ;  /* 0x0000003400847944 */ /* 0x000fea0003c00000 */
[----:B------:R-:W-:Y:S05]  /*6000*/  BSYNC.RECONVERGENT B2 ;  /* 0x0000000000027941 */ /* 0x000fea0003800200 */
.L_x_103:
[----:B------:R-:W-:Y:S01]  /*6010*/  DFMA R32, R26, -R60, R60 ;  /* 0x8000003c1a20722b */ /* 0x000fe2000000003c */
[----:B------:R-:W-:Y:S01]  /*6020*/  UMOV UR4, 0x80000000 ;  /* 0x8000000000047882 */ /* 0x000fe20000000000 */
[----:B------:R-:W-:Y:S01]  /*6030*/  UMOV UR5, 0x3ee4f8b5 ;  /* 0x3ee4f8b500057882 */ /* 0x000fe20000000000 */
[----:B------:R-:W-:Y:S01]  /*6040*/  IMAD.MOV.U32 R28, RZ, RZ, 0x1 ;  /* 0x00000001ff1c7424 */ /* 0x000fe200078e00ff */
[----:B------:R-:W-:Y:S01]  /*6050*/  DSETP.NAN.AND P0, PT, R58, R58, PT ;  /* 0x0000003a3a00722a */ /* 0x000fe20003f08000 */
[----:B------:R-:W-:Y:S01]  /*6060*/  BSSY.RECONVERGENT B2, `(.L_x_104) ;  /* 0x000002c000027945 */ /* 0x000fe20003800200 */
[----:B------:R-:W-:Y:S02]  /*6070*/  DSETP.NEU.AND P4, PT, |R44|, +INF , PT ;  /* 0x7ff000002c00742a */ /* 0x000fe40003f8d200 */
[----:B------:R-:W-:Y:S01]  /*6080*/  DADD R32, R32, UR4 ;  /* 0x0000000420207e29 */ /* 0x000fe20008000000 */
[----:B------:R-:W-:Y:S01]  /*6090*/  UMOV UR4, 0xa58ed04 ;  /* 0x0a58ed0400047882 */ /* 0x000fe20000000000 */
[----:B------:R-:W-:Y:S01]  /*60a0*/  UMOV UR5, 0x40f86a00 ;  /* 0x40f86a0000057882 */ /* 0x000fe20000000000 */
[----:B------:R-:W-:-:S02]  /*60b0*/  DSETP.NEU.AND P3, PT, R42, RZ, PT ;  /* 0x000000ff2a00722a */ /* 0x000fc40003f6d000 */
[----:B------:R-:W-:Y:S01]  /*60c0*/  DSETP.NEU.AND P1, PT, |R52|, 1, PT ;  /* 0x3ff000003400742a */ /* 0x000fe20003f2d200 */
[----:B------:R-:W0:Y:S01]  /*60d0*/  MUFU.RCP64H R29, R33 ;  /* 0x00000021001d7308 */ /* 0x000e220000001800 */
[----:B------:R-:W-:Y:S02]  /*60e0*/  DSETP.NEU.AND P2, PT, R58, RZ, PT ;  /* 0x000000ff3a00722a */ /* 0x000fe40003f4d000 */
[----:B------:R-:W-:Y:S01]  /*60f0*/  FSEL R55, R55, 1.875, P3 ;  /* 0x3ff0000037377808 */ /* 0x000fe20001800000 */
[----:B0-----:R-:W-:-:S08]  /*6100*/  DFMA R34, -R32, R28, 1 ;  /* 0x3ff000002022742b */ /* 0x001fd0000000011c */
[----:B------:R-:W-:-:S08]  /*6110*/  DFMA R34, R34, R34, R34 ;  /* 0x000000222222722b */ /* 0x000fd00000000022 */
[----:B------:R-:W-:Y:S02]  /*6120*/  DFMA R28, R28, R34, R28 ;  /* 0x000000221c1c722b */ /* 0x000fe4000000001c */
[----:B------:R-:W-:-:S06]  /*6130*/  DADD R34, R56, -1 ;  /* 0xbff0000038227429 */ /* 0x000fcc0000000000 */
[----:B------:R-:W-:Y:S02]  /*6140*/  DFMA R36, -R32, R28, 1 ;  /* 0x3ff000002024742b */ /* 0x000fe4000000011c */
[----:B------:R-:W-:-:S06]  /*6150*/  DMUL R34, RZ, R34 ;  /* 0x00000022ff227228 */ /* 0x000fcc0000000000 */
[----:B------:R-:W-:Y:S02]  /*6160*/  DFMA R28, R28, R36, R28 ;  /* 0x000000241c1c722b */ /* 0x000fe4000000001c */
[----:B------:R-:W-:-:S06]  /*6170*/  DADD R36, R58, UR4 ;  /* 0x000000043a247e29 */ /* 0x000fcc0008000000 */
[----:B------:R-:W-:-:S04]  /*6180*/  DMUL R38, R34, R28 ;  /* 0x0000001c22267228 */ /* 0x000fc80000000000 */
[-C--:B------:R-:W-:Y:S02]  /*6190*/  FSEL R13, R36, R30.reuse, P0 ;  /* 0x0000001e240d7208 */ /* 0x080fe40000000000 */
        /* <DEDUP_REMOVED lines=9> */
[----:B------:R-:W-:Y:S02]  /*6230*/  FSEL R30, R37, RZ, P1 ;  /* 0x000000ff251e7208 */ /* 0x000fe40000800000 */
[----:B------:R-:W-:Y:S02]  /*6240*/  FSEL R31, R55, 1.875, P1 ;  /* 0x3ff00000371f7808 */ /* 0x000fe40000800000 */
[----:B------:R-:W-:Y:S01]  /*6250*/  FSETP.GEU.AND P1, PT, |R35|, 6.5827683646048100446e-37, PT ;  /* 0x036000002300780b */ /* 0x000fe20003f2e200 */
[----:B------:R-:W-:Y:S01]  /*6260*/  FFMA R36, RZ, R33, R29 ;  /* 0x00000021ff247223 */ /* 0x000fe2000000001d */
[----:B------:R-:W-:Y:S02]  /*6270*/  FSEL R54, R54, RZ, P2 ;  /* 0x000000ff36367208 */ /* 0x000fe40001000000 */
[----:B------:R-:W-:-:S02]  /*6280*/  FSEL R55, R13, 1.875, P2 ;  /* 0x3ff000000d377808 */ /* 0x000fc40001000000 */
[----:B------:R-:W-:-:S04]  /*6290*/  FSETP.GT.AND P0, PT, |R36|, 1.469367938527859385e-39, PT ;  /* 0x001000002400780b */ /* 0x000fc80003f04200 */
[----:B------:R-:W-:-:S09]  /*62a0*/  DFMA R54, R54, R30, 1 ;  /* 0x3ff000003636742b */ /* 0x000fd2000000001e */
[----:B------:R-:W-:Y:S05]  /*62b0*/  @P0 BRA P1, `(.L_x_105) ;  /* 0x0000000000180947 */ /* 0x000fea0000800000 */
[----:B------:R-:W-:Y:S01]  /*62c0*/  IMAD.MOV.U32 R13, RZ, RZ, R34 ;  /* 0x000000ffff0d7224 */ /* 0x000fe200078e0022 */
[----:B------:R-:W-:Y:S01]  /*62d0*/  MOV R38, 0x6320 ;  /* 0x0000632000267802 */ /* 0x000fe20000000f00 */
[----:B------:R-:W-:Y:S02]  /*62e0*/  IMAD.MOV.U32 R36, RZ, RZ, R35 ;  /* 0x000000ffff247224 */ /* 0x000fe400078e0023 */
[----:B------:R-:W-:Y:S02]  /*62f0*/  IMAD.MOV.U32 R28, RZ, RZ, R32 ;  /* 0x000000ffff1c7224 */ /* 0x000fe400078e0020 */
[----:B------:R-:W-:-:S07]  /*6300*/  IMAD.MOV.U32 R29, RZ, RZ, R33 ;  /* 0x000000ffff1d7224 */ /* 0x000fce00078e0021 */
[----:B------:R-:W-:Y:S05]  /*6310*/  CALL.REL.NOINC `($__internal_1_$__cuda_sm20_div_rn_f64_full) ;  /* 0x0000002000fc7944 */ /* 0x000fea0003c00000 */
.L_x_105:
[----:B------:R-:W-:Y:S05]  /*6320*/  BSYNC.RECONVERGENT B2 ;  /* 0x0000000000027941 */ /* 0x000fea0003800200 */
.L_x_104:
[----:B------:R-:W-:-:S11]  /*6330*/  DADD R28, R28, 1 ;  /* 0x3ff000001c1c7429 */ /* 0x000fd60000000000 */
.L_x_96:
[----:B------:R-:W-:Y:S05]  /*6340*/  BSYNC.RECONVERGENT B1 ;  /* 0x0000000000017941 */ /* 0x000fea0003800200 */
.L_x_85:
[C-C-:B------:R-:W-:Y:S01]  /*6350*/  SHF.R.U64 R32, R12.reuse, 0x1b, R11.reuse ;  /* 0x0000001b0c207819 */ /* 0x140fe2000000120b */
[----:B------:R-:W-:Y:S01]  /*6360*/  IMAD R33, R11, 0x4c957f2d, RZ ;  /* 0x4c957f2d0b217824 */ /* 0x000fe200078e02ff */
[--C-:B------:R-:W-:Y:S01]  /*6370*/  SHF.R.U32.HI R13, RZ, 0xd, R11.reuse ;  /* 0x0000000dff0d7819 */ /* 0x100fe2000001160b */
[----:B------:R-:W-:Y:S01]  /*6380*/  IMAD.MOV.U32 R30, RZ, RZ, -0x1130fd61 ;  /* 0xeecf029fff1e7424 */ /* 0x000fe200078e00ff */
[----:B------:R-:W-:Y:S01]  /*6390*/  SHF.R.U32.HI R11, RZ, 0x1b, R11 ;  /* 0x0000001bff0b7819 */ /* 0x000fe2000001160b */
[----:B------:R-:W-:Y:S01]  /*63a0*/  IMAD.MOV.U32 R31, RZ, RZ, 0x280af6fd ;  /* 0x280af6fdff1f7424 */ /* 0x000fe200078e00ff */
[----:B------:R-:W-:Y:S01]  /*63b0*/  LOP3.LUT R32, R13, R32, RZ, 0x3c, !PT ;  /* 0x000000200d207212 */ /* 0x000fe200078e3cff */
[C---:B------:R-:W-:Y:S01]  /*63c0*/  IMAD R33, R12.reuse, 0x5851f42d, R33 ;  /* 0x5851f42d0c217824 */ /* 0x040fe200078e0221 */
[----:B------:R-:W-:Y:S01]  /*63d0*/  BSSY.RECONVERGENT B1, `(.L_x_106) ;  /* 0x0000020000017945 */ /* 0x000fe20003800200 */
[----:B------:R-:W-:Y:S01]  /*63e0*/  IMAD.WIDE.U32 R12, R12, 0x4c957f2d, R30 ;  /* 0x4c957f2d0c0c7825 */ /* 0x000fe200078e001e */
[----:B------:R-:W-:-:S02]  /*63f0*/  ISETP.NE.AND P0, PT, R32, RZ, PT ;  /* 0x000000ff2000720c */ /* 0x000fc40003f05270 */
[----:B------:R-:W-:Y:S01]  /*6400*/  SHF.R.W.U32 R34, R32, R11, R32 ;  /* 0x0000000b20227219 */ /* 0x000fe20000001e20 */
[----:B------:R-:W-:Y:S01]  /*6410*/  IMAD.IADD R36, R13, 0x1, R33 ;  /* 0x000000010d247824 */ /* 0x000fe200078e0221 */
[----:B------:R-:W-:Y:S01]  /*6420*/  CS2R R32, SRZ ;  /* 0x0000000000207805 */ /* 0x000fe2000001ff00 */
[----:B------:R-:W-:-:S08]  /*6430*/  IMAD.MOV.U32 R37, RZ, RZ, R12 ;  /* 0x000000ffff257224 */ /* 0x000fd000078e000c */
[----:B------:R-:W-:Y:S05]  /*6440*/  @!P0 BRA `(.L_x_107) ;  /* 0x0000000000608947 */ /* 0x000fea0003800000 */
[--C-:B------:R-:W-:Y:S01]  /*6450*/  SHF.R.U32.HI R32, RZ, 0xd, R36.reuse ;  /* 0x0000000dff207819 */ /* 0x100fe20000011624 */
[----:B------:R-:W-:Y:S01]  /*6460*/  IMAD.MOV.U32 R33, RZ, RZ, -0x100000 ;  /* 0xfff00000ff217424 */ /* 0x000fe200078e00ff */
[--C-:B------:R-:W-:Y:S02]  /*6470*/  SHF.R.U64 R11, R37, 0x1b, R36.reuse ;  /* 0x0000001b250b7819 */ /* 0x100fe40000001224 */
[----:B------:R-:W-:Y:S01]  /*6480*/  SHF.R.U32.HI R12, RZ, 0x1b, R36 ;  /* 0x0000001bff0c7819 */ /* 0x000fe20000011624 */
[----:B------:R-:W-:Y:S01]  /*6490*/  IMAD R36, R36, 0x4c957f2d, RZ ;  /* 0x4c957f2d24247824 */ /* 0x000fe200078e02ff */
[----:B------:R-:W-:Y:S02]  /*64a0*/  LOP3.LUT R11, R32, R11, RZ, 0x3c, !PT ;  /* 0x0000000b200b7212 */ /* 0x000fe400078e3cff */
[----:B------:R0:W1:Y:S02]  /*64b0*/  FLO.U32 R32, R34 ;  /* 0x0000002200207300 */ /* 0x00006400000e0000 */
[----:B------:R-:W-:-:S04]  /*64c0*/  SHF.R.W.U32 R11, R11, R12, R11 ;  /* 0x0000000c0b0b7219 */ /* 0x000fc80000001e0b */
[----:B------:R-:W-:Y:S01]  /*64d0*/  LOP3.LUT R11, R11, 0x80000001, RZ, 0xfc, !PT ;  /* 0x800000010b0b7812 */ /* 0x000fe200078efcff */
[----:B0-----:R-:W-:-:S03]  /*64e0*/  IMAD.WIDE.U32 R34, R37, 0x4c957f2d, R30 ;  /* 0x4c957f2d25227825 */ /* 0x001fc600078e001e */
[----:B------:R0:W2:Y:S01]  /*64f0*/  I2F.F64.U32 R12, R11 ;  /* 0x0000000b000c7312 */ /* 0x0000a20000201800 */
[----:B-1----:R-:W-:Y:S01]  /*6500*/  IADD3 R32, PT, PT, -R32, 0x1f, RZ ;  /* 0x0000001f20207810 */ /* 0x002fe20007ffe1ff */
[----:B0-----:R-:W-:-:S04]  /*6510*/  IMAD R11, R37, 0x5851f42d, R36 ;  /* 0x5851f42d250b7824 */ /* 0x001fc800078e0224 */
[----:B------:R-:W-:Y:S02]  /*6520*/  IMAD R33, R32, R33, 0x3df00000 ;  /* 0x3df0000020217424 */ /* 0x000fe400078e0221 */
[----:B------:R-:W-:Y:S02]  /*6530*/  IMAD.MOV.U32 R32, RZ, RZ, RZ ;  /* 0x000000ffff207224 */ /* 0x000fe400078e00ff */
[----:B------:R-:W-:Y:S02]  /*6540*/  IMAD.IADD R11, R35, 0x1, R11 ;  /* 0x00000001230b7824 */ /* 0x000fe400078e020b */
[----:B------:R-:W-:Y:S02]  /*6550*/  IMAD.MOV.U32 R37, RZ, RZ, R34 ;  /* 0x000000ffff257224 */ /* 0x000fe400078e0022 */
[----:B--2---:R-:W-:Y:S01]  /*6560*/  DMUL R12, R12, R32 ;  /* 0x000000200c0c7228 */ /* 0x004fe20000000000 */
[----:B------:R-:W-:-:S07]  /*6570*/  IMAD.MOV.U32 R36, RZ, RZ, R11 ;  /* 0x000000ffff247224 */ /* 0x000fce00078e000b */
[----:B------:R-:W-:-:S08]  /*6580*/  DMUL R12, R12, 1 ;  /* 0x3ff000000c0c7828 */ /* 0x000fd00000000000 */
[----:B------:R-:W-:-:S08]  /*6590*/  DMUL R12, R12, 1 ;  /* 0x3ff000000c0c7828 */ /* 0x000fd00000000000 */
[----:B------:R-:W-:-:S10]  /*65a0*/  DMUL R12, R12, 1 ;  /* 0x3ff000000c0c7828 */ /* 0x000fd40000000000 */
[----:B------:R-:W0:Y:S08]  /*65b0*/  F2F.F32.F64 R12, R12 ;  /* 0x0000000c000c7310 */ /* 0x000e300000301000 */
[----:B0-----:R0:W1:Y:S02]  /*65c0*/  F2F.F64.F32 R32, R12 ;  /* 0x0000000c00207310 */ /* 0x0010640000201800 */
.L_x_107:
[----:B------:R-:W-:Y:S05]  /*65d0*/  BSYNC.RECONVERGENT B1 ;  /* 0x0000000000017941 */ /* 0x000fea0003800200 */
.L_x_106:
[--C-:B------:R-:W-:Y:S01]  /*65e0*/  SHF.R.U64 R34, R37, 0x1b, R36.reuse ;  /* 0x0000001b25227819 */ /* 0x100fe20000001224 */
[----:B------:R-:W-:Y:S01]  /*65f0*/  IMAD R38, R36, 0x4c957f2d, RZ ;  /* 0x4c957f2d24267824 */ /* 0x000fe200078e02ff */
[--C-:B------:R-:W-:Y:S01]  /*6600*/  SHF.R.U32.HI R11, RZ, 0xd, R36.reuse ;  /* 0x0000000dff0b7819 */ /* 0x100fe20000011624 */
[----:B------:R-:W-:Y:S01]  /*6610*/  UMOV UR4, 0x88e368f1 ;  /* 0x88e368f100047882 */ /* 0x000fe20000000000 */
[----:B------:R-:W-:Y:S01]  /*6620*/  SHF.R.U32.HI R35, RZ, 0x1b, R36 ;  /* 0x0000001bff237819 */ /* 0x000fe20000011624 */
[----:B------:R-:W-:Y:S01]  /*6630*/  UMOV UR5, 0x3ee4f8b5 ;  /* 0x3ee4f8b500057882 */ /* 0x000fe20000000000 */
[----:B------:R-:W-:Y:S01]  /*6640*/  LOP3.LUT R34, R11, R34, RZ, 0x3c, !PT ;  /* 0x000000220b227212 */ /* 0x000fe200078e3cff */
[C---:B0-----:R-:W-:Y:S01]  /*6650*/  IMAD.WIDE.U32 R12, R37.reuse, 0x4c957f2d, R30 ;  /* 0x4c957f2d250c7825 */ /* 0x041fe200078e001e */
[C---:B-1----:R-:W-:Y:S01]  /*6660*/  DSETP.GEU.AND P0, PT, R32.reuse, UR4, PT ;  /* 0x0000000420007e2a */ /* 0x042fe2000bf0e000 */
[----:B------:R-:W-:Y:S01]  /*6670*/  BSSY.RECONVERGENT B1, `(.L_x_108) ;  /* 0x0000022000017945 */ /* 0x000fe20003800200 */
[C---:B------:R-:W-:Y:S01]  /*6680*/  ISETP.NE.AND P1, PT, R34.reuse, RZ, PT ;  /* 0x000000ff2200720c */ /* 0x040fe20003f25270 */
[----:B------:R-:W-:Y:S01]  /*6690*/  IMAD R11, R37, 0x5851f42d, R38 ;  /* 0x5851f42d250b7824 */ /* 0x000fe200078e0226 */
[----:B------:R-:W-:Y:S01]  /*66a0*/  SHF.R.W.U32 R50, R34, R35, R34 ;  /* 0x0000002322327219 */ /* 0x000fe20000001e22 */
[----:B------:R-:W-:Y:S01]  /*66b0*/  DADD R34, R32, UR4 ;  /* 0x0000000420227e29 */ /* 0x000fe20008000000 */
[----:B------:R-:W-:Y:S01]  /*66c0*/  CS2R R36, SRZ ;  /* 0x0000000000247805 */ /* 0x000fe2000001ff00 */
[----:B------:R-:W-:-:S08]  /*66d0*/  IMAD.IADD R11, R13, 0x1, R11 ;  /* 0x000000010d0b7824 */ /* 0x000fd000078e020b */
[----:B------:R-:W-:Y:S05]  /*66e0*/  @!P1 BRA `(.L_x_109) ;  /* 0x0000000000689947 */ /* 0x000fea0003800000 */
[----:B------:R-:W-:Y:S01]  /*66f0*/  SHF.R.U32.HI R13, RZ, 0xd, R11 ;  /* 0x0000000dff0d7819 */ /* 0x000fe2000001160b */
[C---:B------:R-:W-:Y:S01]  /*6700*/  IMAD.WIDE.U32 R30, R12.reuse, 0x4c957f2d, R30 ;  /* 0x4c957f2d0c1e7825 */ /* 0x040fe200078e001e */
[C-C-:B------:R-:W-:Y:S01]  /*6710*/  SHF.R.U64 R36, R12.reuse, 0x1b, R11.reuse ;  /* 0x0000001b0c247819 */ /* 0x140fe2000000120b */
[----:B------:R-:W-:Y:S01]  /*6720*/  UMOV UR4, 0x54442d18 ;  /* 0x54442d1800047882 */ /* 0x000fe20000000000 */
[----:B------:R-:W-:Y:S01]  /*6730*/  SHF.R.U32.HI R37, RZ, 0x1b, R11 ;  /* 0x0000001bff257819 */ /* 0x000fe2000001160b */
[----:B------:R-:W-:Y:S01]  /*6740*/  IMAD R11, R11, 0x4c957f2d, RZ ;  /* 0x4c957f2d0b0b7824 */ /* 0x000fe200078e02ff */
[----:B------:R-:W-:Y:S01]  /*6750*/  LOP3.LUT R36, R13, R36, RZ, 0x3c, !PT ;  /* 0x000000240d247212 */ /* 0x000fe200078e3cff */
[----:B------:R-:W-:Y:S01]  /*6760*/  UMOV UR5, 0x401921fb ;  /* 0x401921fb00057882 */ /* 0x000fe20000000000 */
[----:B------:R-:W0:Y:S01]  /*6770*/  FLO.U32 R13, R50 ;  /* 0x00000032000d7300 */ /* 0x000e2200000e0000 */
[----:B------:R-:W-:Y:S01]  /*6780*/  IMAD R11, R12, 0x5851f42d, R11 ;  /* 0x5851f42d0c0b7824 */ /* 0x000fe200078e020b */
[----:B------:R-:W-:Y:S01]  /*6790*/  SHF.R.W.U32 R37, R36, R37, R36 ;  /* 0x0000002524257219 */ /* 0x000fe20000001e24 */
[----:B------:R-:W-:-:S02]  /*67a0*/  IMAD.MOV.U32 R36, RZ, RZ, -0x100000 ;  /* 0xfff00000ff247424 */ /* 0x000fc400078e00ff */
[----:B------:R-:W-:Y:S01]  /*67b0*/  IMAD.IADD R11, R31, 0x1, R11 ;  /* 0x000000011f0b7824 */ /* 0x000fe200078e020b */
[----:B------:R-:W-:Y:S01]  /*67c0*/  LOP3.LUT R51, R37, 0x80000001, RZ, 0xfc, !PT ;  /* 0x8000000125337812 */ /* 0x000fe200078efcff */
[----:B------:R-:W-:-:S03]  /*67d0*/  IMAD.MOV.U32 R12, RZ, RZ, R30 ;  /* 0x000000ffff0c7224 */ /* 0x000fc600078e001e */
[----:B------:R-:W1:Y:S01]  /*67e0*/  I2F.F64.U32 R38, R51 ;  /* 0x0000003300267312 */ /* 0x000e620000201800 */
[----:B0-----:R-:W-:-:S05]  /*67f0*/  IADD3 R13, PT, PT, -R13, 0x1f, RZ ;  /* 0x0000001f0d0d7810 */ /* 0x001fca0007ffe1ff */
[----:B------:R-:W-:Y:S02]  /*6800*/  IMAD R37, R13, R36, 0x3df00000 ;  /* 0x3df000000d257424 */ /* 0x000fe400078e0224 */
[----:B------:R-:W-:-:S06]  /*6810*/  IMAD.MOV.U32 R36, RZ, RZ, RZ ;  /* 0x000000ffff247224 */ /* 0x000fcc00078e00ff */
[----:B-1----:R-:W-:-:S08]  /*6820*/  DMUL R36, R38, R36 ;  /* 0x0000002426247228 */ /* 0x002fd00000000000 */
[----:B------:R-:W-:-:S08]  /*6830*/  DMUL R36, R36, 1 ;  /* 0x3ff0000024247828 */ /* 0x000fd00000000000 */
[----:B------:R-:W-:-:S08]  /*6840*/  DMUL R36, R36, 1 ;  /* 0x3ff0000024247828 */ /* 0x000fd00000000000 */
[----:B------:R-:W-:-:S10]  /*6850*/  DMUL R38, R36, 1 ;  /* 0x3ff0000024267828 */ /* 0x000fd40000000000 */
[----:B------:R-:W0:Y:S08]  /*6860*/  F2F.F32.F64 R38, R38 ;  /* 0x0000002600267310 */ /* 0x000e300000301000 */
[----:B0-----:R-:W0:Y:S02]  /*6870*/  F2F.F64.F32 R36, R38 ;  /* 0x0000002600247310 */ /* 0x001e240000201800 */
[----:B0-----:R-:W-:-:S11]  /*6880*/  DMUL R36, R36, UR4 ;  /* 0x0000000424247c28 */ /* 0x001fd60008000000 */
.L_x_109:
[----:B------:R-:W-:Y:S05]  /*6890*/  BSYNC.RECONVERGENT B1 ;  /* 0x0000000000017941 */ /* 0x000fea0003800200 */
.L_x_108:
[----:B------:R-:W-:Y:S01]  /*68a0*/  DSETP.NEU.AND P1, PT, |R36|, +INF , PT ;  /* 0x7ff000002400742a */ /* 0x000fe20003f2d200 */
[----:B------:R-:W-:Y:S01]  /*68b0*/  BSSY.RECONVERGENT B1, `(.L_x_110) ;  /* 0x000001c000017945 */ /* 0x000fe20003800200 */
[----:B------:R-:W-:Y:S01]  /*68c0*/  DFMA R54, RZ, R54, R28 ;  /* 0x00000036ff36722b */ /* 0x000fe2000000001c */
[----:B------:R-:W-:Y:S02]  /*68d0*/  FSEL R52, R34, R32, !P0 ;  /* 0x0000002022347208 */ /* 0x000fe40004000000 */
[----:B------:R-:W-:-:S09]  /*68e0*/  FSEL R53, R35, R33, !P0 ;  /* 0x0000002123357208 */ /* 0x000fd20004000000 */
[----:B------:R-:W-:Y:S01]  /*68f0*/  @!P1 DMUL R50, RZ, R36 ;  /* 0x00000024ff329228 */ /* 0x000fe20000000000 */
[----:B------:R-:W-:Y:S01]  /*6900*/  @!P1 IMAD.MOV.U32 R13, RZ, RZ, 0x1 ;  /* 0x00000001ff0d9424 */ /* 0x000fe200078e00ff */
[----:B------:R-:W-:Y:S09]  /*6910*/  @!P1 BRA `(.L_x_111) ;  /* 0x0000000000549947 */ /* 0x000ff20003800000 */
[----:B------:R-:W-:Y:S01]  /*6920*/  UMOV UR4, 0x6dc9c883 ;  /* 0x6dc9c88300047882 */ /* 0x000fe20000000000 */
[----:B------:R-:W-:Y:S01]  /*6930*/  UMOV UR5, 0x3fe45f30 ;  /* 0x3fe45f3000057882 */ /* 0x000fe20000000000 */
[C---:B------:R-:W-:Y:S01]  /*6940*/  DSETP.GE.AND P0, PT, |R36|.reuse, 2.14748364800000000000e+09, PT ;  /* 0x41e000002400742a */ /* 0x040fe20003f06200 */
[----:B------:R-:W-:Y:S01]  /*6950*/  BSSY.RECONVERGENT B2, `(.L_x_112) ;  /* 0x0000010000027945 */ /* 0x000fe20003800200 */
[----:B------:R-:W-:Y:S01]  /*6960*/  DMUL R28, R36, UR4 ;  /* 0x00000004241c7c28 */ /* 0x000fe20008000000 */
[----:B------:R-:W-:Y:S01]  /*6970*/  UMOV UR4, 0x54442d18 ;  /* 0x54442d1800047882 */ /* 0x000fe20000000000 */
[----:B------:R-:W-:-:S04]  /*6980*/  UMOV UR5, 0x3ff921fb ;  /* 0x3ff921fb00057882 */ /* 0x000fc80000000000 */
[----:B------:R-:W0:Y:S08]  /*6990*/  F2I.F64 R13, R28 ;  /* 0x0000001c000d7311 */ /* 0x000e300000301100 */
[----:B0-----:R-:W0:Y:S02]  /*69a0*/  I2F.F64 R50, R13 ;  /* 0x0000000d00327312 */ /* 0x001e240000201c00 */
[----:B0-----:R-:W-:Y:S01]  /*69b0*/  DFMA R30, R50, -UR4, R36 ;  /* 0x80000004321e7c2b */ /* 0x001fe20008000024 */
[----:B------:R-:W-:Y:S01]  /*69c0*/  UMOV UR4, 0x33145c00 ;  /* 0x33145c0000047882 */ /* 0x000fe20000000000 */
[----:B------:R-:W-:-:S06]  /*69d0*/  UMOV UR5, 0x3c91a626 ;  /* 0x3c91a62600057882 */ /* 0x000fcc0000000000 */
[----:B------:R-:W-:Y:S01]  /*69e0*/  DFMA R30, R50, -UR4, R30 ;  /* 0x80000004321e7c2b */ /* 0x000fe2000800001e */
[----:B------:R-:W-:Y:S01]  /*69f0*/  UMOV UR4, 0x252049c0 ;  /* 0x252049c000047882 */ /* 0x000fe20000000000 */
[----:B------:R-:W-:-:S06]  /*6a00*/  UMOV UR5, 0x397b839a ;  /* 0x397b839a00057882 */ /* 0x000fcc0000000000 */
[----:B------:R-:W-:Y:S01]  /*6a10*/  DFMA R50, R50, -UR4, R30 ;  /* 0x8000000432327c2b */ /* 0x000fe2000800001e */
[----:B------:R-:W-:Y:S10]  /*6a20*/  @!P0 BRA `(.L_x_113) ;  /* 0x0000000000088947 */ /* 0x000ff40003800000 */
[----:B------:R-:W-:-:S07]  /*6a30*/  MOV R56, 0x6a50 ;  /* 0x00006a5000387802 */ /* 0x000fce0000000f00 */
[----:B------:R-:W-:Y:S05]  /*6a40*/  CALL.REL.NOINC `($_Z10bruteForcef$__internal_trig_reduction_slowpathd) ;  /* 0x0000003400a87944 */ /* 0x000fea0003c00000 */
.L_x_113:
[----:B------:R-:W-:Y:S05]  /*6a50*/  BSYNC.RECONVERGENT B2 ;  /* 0x0000000000027941 */ /* 0x000fea0003800200 */
.L_x_112:
[----:B------:R-:W-:-:S07]  /*6a60*/  VIADD R13, R13, 0x1 ;  /* 0x000000010d0d7836 */ /* 0x000fce0000000000 */
.L_x_111:
[----:B------:R-:W-:Y:S05]  /*6a70*/  BSYNC.RECONVERGENT B1 ;  /* 0x0000000000017941 */ /* 0x000fea0003800200 */
.L_x_110:
[----:B------:R-:W0:Y:S01]  /*6a80*/  LDCU.64 UR4, c[0x4][0x50] ;  /* 0x01000a00ff0477ac */ /* 0x000e220008000a00 */
[----:B------:R-:W-:-:S05]  /*6a90*/  IMAD.SHL.U32 R28, R13, 0x40, RZ ;  /* 0x000000400d1c7824 */ /* 0x000fca00078e00ff */
[----:B------:R-:W-:-:S04]  /*6aa0*/  LOP3.LUT R28, R28, 0x40, RZ, 0xc0, !PT ;  /* 0x000000401c1c7812 */ /* 0x000fc800078ec0ff */
[----:B0-----:R-:W-:-:S05]  /*6ab0*/  IADD3 R58, P0, PT, R28, UR4, RZ ;  /* 0x000000041c3a7c10 */ /* 0x001fca000ff1e0ff */
[----:B------:R-:W-:-:S05]  /*6ac0*/  IMAD.X R59, RZ, RZ, UR5, P0 ;  /* 0x00000005ff3b7e24 */ /* 0x000fca00080e06ff */
[----:B------:R-:W2:Y:S04]  /*6ad0*/  LDG.E.128.CONSTANT R28, desc[UR36][R58.64] ;  /* 0x000000243a1c7981 */ /* 0x000ea8000c1e9d00 */
[----:B------:R-:W3:Y:S04]  /*6ae0*/  LDG.E.128.CONSTANT R32, desc[UR36][R58.64+0x10] ;  /* 0x000010243a207981 */ /* 0x000ee8000c1e9d00 */
[----:B------:R-:W4:Y:S01]  /*6af0*/  LDG.E.128.CONSTANT R36, desc[UR36][R58.64+0x20] ;  /* 0x000020243a247981 */ /* 0x000f22000c1e9d00 */
[----:B------:R-:W-:Y:S01]  /*6b00*/  LOP3.LUT R56, R13, 0x1, RZ, 0xc0, !PT ;  /* 0x000000010d387812 */ /* 0x000fe200078ec0ff */
[----:B------:R-:W-:Y:S01]  /*6b10*/  IMAD.MOV.U32 R60, RZ, RZ, 0x20fd8164 ;  /* 0x20fd8164ff3c7424 */ /* 0x000fe200078e00ff */
[----:B------:R-:W-:Y:S01]  /*6b20*/  ISETP.GT.AND P1, PT, R53, 0xfffff, PT ;  /* 0x000fffff3500780c */ /* 0x000fe20003f24270 */
[----:B------:R-:W-:Y:S01]  /*6b30*/  IMAD.MOV.U32 R61, RZ, RZ, 0x3da8ff83 ;  /* 0x3da8ff83ff3d7424 */ /* 0x000fe200078e00ff */
[----:B------:R-:W-:Y:S01]  /*6b40*/  ISETP.NE.U32.AND P0, PT, R56, 0x1, PT ;  /* 0x000000013800780c */ /* 0x000fe20003f05070 */
[----:B------:R-:W-:Y:S01]  /*6b50*/  DMUL R56, R50, R50 ;  /* 0x0000003232387228 */ /* 0x000fe20000000000 */
[----:B------:R-:W-:Y:S02]  /*6b60*/  BSSY.RECONVERGENT B1, `(.L_x_114) ;  /* 0x0000061000017945 */ /* 0x000fe40003800200 */
[----:B------:R-:W-:-:S02]  /*6b70*/  FSEL R60, R60, -8.06006814911005101289e+34, !P0 ;  /* 0xf9785eba3c3c7808 */ /* 0x000fc40004000000 */
[----:B------:R-:W-:-:S06]  /*6b80*/  FSEL R61, -R61, 0.11223486810922622681, !P0 ;  /* 0x3de5db653d3d7808 */ /* 0x000fcc0004000100 */
[----:B--2---:R-:W-:-:S08]  /*6b90*/  DFMA R28, R56, R60, R28 ;  /* 0x0000003c381c722b */ /* 0x004fd0000000001c */
[----:B------:R-:W-:-:S08]  /*6ba0*/  DFMA R28, R56, R28, R30 ;  /* 0x0000001c381c722b */ /* 0x000fd0000000001e */
[----:B---3--:R-:W-:-:S08]  /*6bb0*/  DFMA R28, R56, R28, R32 ;  /* 0x0000001c381c722b */ /* 0x008fd00000000020 */
[----:B------:R-:W-:-:S08]  /*6bc0*/  DFMA R28, R56, R28, R34 ;  /* 0x0000001c381c722b */ /* 0x000fd00000000022 */
[----:B----4-:R-:W-:Y:S01]  /*6bd0*/  DFMA R28, R56, R28, R36 ;  /* 0x0000001c381c722b */ /* 0x010fe20000000024 */
[----:B------:R-:W-:-:S07]  /*6be0*/  IMAD.MOV.U32 R36, RZ, RZ, R52 ;  /* 0x000000ffff247224 */ /* 0x000fce00078e0034 */
[----:B------:R-:W-:-:S08]  /*6bf0*/  DFMA R28, R56, R28, R38 ;  /* 0x0000001c381c722b */ /* 0x000fd00000000026 */
[----:B------:R-:W-:Y:S02]  /*6c00*/  DFMA R50, R28, R50, R50 ;  /* 0x000000321c32722b */ /* 0x000fe40000000032 */
[----:B------:R-:W-:Y:S01]  /*6c10*/  DFMA R28, R56, R28, 1 ;  /* 0x3ff00000381c742b */ /* 0x000fe2000000001c */
[----:B------:R-:W-:Y:S01]  /*6c20*/  IMAD.MOV.U32 R56, RZ, RZ, R53 ;  /* 0x000000ffff387224 */ /* 0x000fe200078e0035 */
[----:B------:R-:W-:-:S08]  /*6c30*/  @!P1 DMUL R52, R52, 1.80143985094819840000e+16 ;  /* 0x4350000034349828 */ /* 0x000fd00000000000 */
[----:B------:R-:W-:Y:S02]  /*6c40*/  FSEL R30, R28, R50, !P0 ;  /* 0x000000321c1e7208 */ /* 0x000fe40004000000 */
[----:B------:R-:W-:Y:S01]  /*6c50*/  FSEL R31, R29, R51, !P0 ;  /* 0x000000331d1f7208 */ /* 0x000fe20004000000 */
[----:B------:R-:W-:Y:S01]  /*6c60*/  @!P1 IMAD.MOV.U32 R56, RZ, RZ, R53 ;  /* 0x000000ffff389224 */ /* 0x000fe200078e0035 */
[----:B------:R-:W-:Y:S01]  /*6c70*/  LOP3.LUT P0, RZ, R13, 0x2, RZ, 0xc0, !PT ;  /* 0x000000020dff7812 */ /* 0x000fe2000780c0ff */
[----:B------:R-:W-:Y:S02]  /*6c80*/  IMAD.MOV.U32 R13, RZ, RZ, -0x3ff ;  /* 0xfffffc01ff0d7424 */ /* 0x000fe400078e00ff */
[----:B------:R-:W-:Y:S01]  /*6c90*/  VIADD R32, R56, 0xffffffff ;  /* 0xffffffff38207836 */ /* 0x000fe20000000000 */
[----:B------:R-:W-:Y:S01]  /*6ca0*/  DADD R28, RZ, -R30 ;  /* 0x00000000ff1c7229 */ /* 0x000fe2000000081e */
[----:B------:R-:W-:Y:S02]  /*6cb0*/  @!P1 IMAD.MOV.U32 R13, RZ, RZ, -0x435 ;  /* 0xfffffbcbff0d9424 */ /* 0x000fe400078e00ff */
[----:B------:R-:W-:Y:S01]  /*6cc0*/  @!P1 IMAD.MOV.U32 R36, RZ, RZ, R52 ;  /* 0x000000ffff249224 */ /* 0x000fe200078e0034 */
[----:B------:R-:W-:-:S06]  /*6cd0*/  ISETP.GT.U32.AND P2, PT, R32, 0x7feffffe, PT ;  /* 0x7feffffe2000780c */ /* 0x000fcc0003f44070 */
[----:B------:R-:W-:Y:S02]  /*6ce0*/  FSEL R28, R30, R28, !P0 ;  /* 0x0000001c1e1c7208 */ /* 0x000fe40004000000 */
[----:B------:R-:W-:-:S05]  /*6cf0*/  FSEL R29, R31, R29, !P0 ;  /* 0x0000001d1f1d7208 */ /* 0x000fca0004000000 */
[----:B------:R-:W-:Y:S05]  /*6d00*/  @P2 BRA `(.L_x_115) ;  /* 0x0000000400002947 */ /* 0x000fea0003800000 */
[----:B------:R-:W-:Y:S01]  /*6d10*/  LOP3.LUT R30, R56, 0xfffff, RZ, 0xc0, !PT ;  /* 0x000fffff381e7812 */ /* 0x000fe200078ec0ff */
[----:B------:R-:W-:Y:S01]  /*6d20*/  IMAD.MOV.U32 R34, RZ, RZ, RZ ;  /* 0x000000ffff227224 */ /* 0x000fe200078e00ff */
[----:B------:R-:W-:Y:S01]  /*6d30*/  UMOV UR4, 0x3ae80f1e ;  /* 0x3ae80f1e00047882 */ /* 0x000fe20000000000 */
[----:B------:R-:W-:Y:S01]  /*6d40*/  IMAD.MOV.U32 R50, RZ, RZ, -0x748574fc ;  /* 0x8b7a8b04ff327424 */ /* 0x000fe200078e00ff */
[----:B------:R-:W-:Y:S01]  /*6d50*/  LOP3.LUT R37, R30, 0x3ff00000, RZ, 0xfc, !PT ;  /* 0x3ff000001e257812 */ /* 0x000fe200078efcff */
[----:B------:R-:W-:Y:S01]  /*6d60*/  IMAD.MOV.U32 R51, RZ, RZ, 0x3ed0ee25 ;  /* 0x3ed0ee25ff337424 */ /* 0x000fe200078e00ff */
[----:B------:R-:W-:Y:S01]  /*6d70*/  UMOV UR5, 0x3eb1380b ;  /* 0x3eb1380b00057882 */ /* 0x000fe20000000000 */
[----:B------:R-:W-:Y:S01]  /*6d80*/  LEA.HI R13, R56, R13, RZ, 0xc ;  /* 0x0000000d380d7211 */ /* 0x000fe200078f60ff */
[----:B------:R-:W-:Y:S01]  /*6d90*/  IMAD.MOV.U32 R53, RZ, RZ, 0x43300000 ;  /* 0x43300000ff357424 */ /* 0x000fe200078e00ff */
[----:B------:R-:W-:Y:S01]  /*6da0*/  ISETP.GE.U32.AND P0, PT, R37, 0x3ff6a09f, PT ;  /* 0x3ff6a09f2500780c */ /* 0x000fe20003f06070 */
[----:B------:R-:W-:Y:S01]  /*6db0*/  UMOV UR6, 0x80000000 ;  /* 0x8000000000067882 */ /* 0x000fe20000000000 */
[----:B------:R-:W-:-:S11]  /*6dc0*/  UMOV UR7, 0x43300000 ;  /* 0x4330000000077882 */ /* 0x000fd60000000000 */
[----:B------:R-:W-:Y:S02]  /*6dd0*/  @P0 VIADD R31, R37, 0xfff00000 ;  /* 0xfff00000251f0836 */ /* 0x000fe40000000000 */
[----:B------:R-:W-:Y:S02]  /*6de0*/  @P0 VIADD R13, R13, 0x1 ;  /* 0x000000010d0d0836 */ /* 0x000fe40000000000 */
[----:B------:R-:W-:-:S03]  /*6df0*/  @P0 IMAD.MOV.U32 R37, RZ, RZ, R31 ;  /* 0x000000ffff250224 */ /* 0x000fc600078e001f */
[----:B------:R-:W-:-:S03]  /*6e00*/  LOP3.LUT R52, R13, 0x80000000, RZ, 0x3c, !PT ;  /* 0x800000000d347812 */ /* 0x000fc600078e3cff */
[C---:B------:R-:W-:Y:S02]  /*6e10*/  DADD R38, R36.reuse, 1 ;  /* 0x3ff0000024267429 */ /* 0x040fe40000000000 */
[----:B------:R-:W-:Y:S02]  /*6e20*/  DADD R36, R36, -1 ;  /* 0xbff0000024247429 */ /* 0x000fe40000000000 */
[----:B------:R-:W-:Y:S01]  /*6e30*/  DADD R52, R52, -UR6 ;  /* 0x8000000634347e29 */ /* 0x000fe20008000000 */
[----:B------:R-:W-:Y:S01]  /*6e40*/  UMOV UR6, 0xfefa39ef ;  /* 0xfefa39ef00067882 */ /* 0x000fe20000000000 */
[----:B------:R-:W0:Y:S01]  /*6e50*/  MUFU.RCP64H R35, R39 ;  /* 0x0000002700237308 */ /* 0x000e220000001800 */
[----:B------:R-:W-:Y:S01]  /*6e60*/  UMOV UR7, 0x3fe62e42 ;  /* 0x3fe62e4200077882 */ /* 0x000fe20000000000 */
[----:B0-----:R-:W-:-:S08]  /*6e70*/  DFMA R30, -R38, R34, 1 ;  /* 0x3ff00000261e742b */ /* 0x001fd00000000122 */
[----:B------:R-:W-:-:S08]  /*6e80*/  DFMA R30, R30, R30, R30 ;  /* 0x0000001e1e1e722b */ /* 0x000fd0000000001e */
[----:B------:R-:W-:-:S08]  /*6e90*/  DFMA R34, R34, R30, R34 ;  /* 0x0000001e2222722b */ /* 0x000fd00000000022 */
[----:B------:R-:W-:-:S08]  /*6ea0*/  DMUL R30, R36, R34 ;  /* 0x00000022241e7228 */ /* 0x000fd00000000000 */
[----:B------:R-:W-:-:S08]  /*6eb0*/  DFMA R30, R36, R34, R30 ;  /* 0x00000022241e722b */ /* 0x000fd0000000001e */
[----:B------:R-:W-:-:S08]  /*6ec0*/  DMUL R32, R30, R30 ;  /* 0x0000001e1e207228 */ /* 0x000fd00000000000 */
[----:B------:R-:W-:Y:S01]  /*6ed0*/  DFMA R38, R32, UR4, R50 ;  /* 0x0000000420267c2b */ /* 0x000fe20008000032 */
[----:B------:R-:W-:Y:S01]  /*6ee0*/  UMOV UR4, 0x9f02676f ;  /* 0x9f02676f00047882 */ /* 0x000fe20000000000 */
[----:B------:R-:W-:Y:S01]  /*6ef0*/  UMOV UR5, 0x3ef3b266 ;  /* 0x3ef3b26600057882 */ /* 0x000fe20000000000 */
[----:B------:R-:W-:-:S05]  /*6f00*/  DADD R50, R36, -R30 ;  /* 0x0000000024327229 */ /* 0x000fca000000081e */
[----:B------:R-:W-:Y:S01]  /*6f10*/  DFMA R38, R32, R38, UR4 ;  /* 0x0000000420267e2b */ /* 0x000fe20008000026 */
[----:B------:R-:W-:Y:S01]  /*6f20*/  UMOV UR4, 0xa9ab0956 ;  /* 0xa9ab095600047882 */ /* 0x000fe20000000000 */
[----:B------:R-:W-:Y:S01]  /*6f30*/  UMOV UR5, 0x3f1745cb ;  /* 0x3f1745cb00057882 */ /* 0x000fe20000000000 */
[----:B------:R-:W-:-:S05]  /*6f40*/  DADD R50, R50, R50 ;  /* 0x0000000032327229 */ /* 0x000fca0000000032 */
[----:B------:R-:W-:Y:S01]  /*6f50*/  DFMA R38, R32, R38, UR4 ;  /* 0x0000000420267e2b */ /* 0x000fe20008000026 */
[----:B------:R-:W-:Y:S01]  /*6f60*/  UMOV UR4, 0x2d1b5154 ;  /* 0x2d1b515400047882 */ /* 0x000fe20000000000 */
[----:B------:R-:W-:Y:S01]  /*6f70*/  UMOV UR5, 0x3f3c71c7 ;  /* 0x3f3c71c700057882 */ /* 0x000fe20000000000 */
[----:B------:R-:W-:Y:S02]  /*6f80*/  DFMA R50, R36, -R30, R50 ;  /* 0x8000001e2432722b */ /* 0x000fe40000000032 */
[----:B------:R-:W-:-:S03]  /*6f90*/  DFMA R36, R52, UR6, R30 ;  /* 0x0000000634247c2b */ /* 0x000fc6000800001e */
[----:B------:R-:W-:Y:S01]  /*6fa0*/  DFMA R38, R32, R38, UR4 ;  /* 0x0000000420267e2b */ /* 0x000fe20008000026 */
[----:B------:R-:W-:Y:S01]  /*6fb0*/  UMOV UR4, 0x923be72d ;  /* 0x923be72d00047882 */ /* 0x000fe20000000000 */
[----:B------:R-:W-:Y:S01]  /*6fc0*/  UMOV UR5, 0x3f624924 ;  /* 0x3f62492400057882 */ /* 0x000fe20000000000 */
[----:B------:R-:W-:-:S05]  /*6fd0*/  DMUL R50, R34, R50 ;  /* 0x0000003222327228 */ /* 0x000fca0000000000 */
        /* <DEDUP_REMOVED lines=8> */
[----:B------:R-:W-:Y:S02]  /*7060*/  UMOV UR5, 0x3fe62e42 ;  /* 0x3fe62e4200057882 */ /* 0x000fe40000000000 */
[----:B------:R-:W-:Y:S01]  /*7070*/  DFMA R56, R52, -UR4, R36 ;  /* 0x8000000434387c2b */ /* 0x000fe20008000024 */
[----:B------:R-:W-:Y:S01]  /*7080*/  UMOV UR4, 0x3b39803f ;  /* 0x3b39803f00047882 */ /* 0x000fe20000000000 */
[----:B------:R-:W-:Y:S02]  /*7090*/  UMOV UR5, 0x3c7abc9e ;  /* 0x3c7abc9e00057882 */ /* 0x000fe40000000000 */
[----:B------:R-:W-:-:S04]  /*70a0*/  DMUL R38, R32, R38 ;  /* 0x0000002620267228 */ /* 0x000fc80000000000 */
[----:B------:R-:W-:-:S04]  /*70b0*/  DADD R56, -R30, R56 ;  /* 0x000000001e387229 */ /* 0x000fc80000000138 */
[----:B------:R-:W-:-:S08]  /*70c0*/  DFMA R38, R30, R38, R50 ;  /* 0x000000261e26722b */ /* 0x000fd00000000032 */
[----:B------:R-:W-:-:S08]  /*70d0*/  DADD R38, R38, -R56 ;  /* 0x0000000026267229 */ /* 0x000fd00000000838 */
[----:B------:R-:W-:-:S08]  /*70e0*/  DFMA R38, R52, UR4, R38 ;  /* 0x0000000434267c2b */ /* 0x000fd00008000026 */
[----:B------:R-:W-:Y:S01]  /*70f0*/  DADD R36, R36, R38 ;  /* 0x0000000024247229 */ /* 0x000fe20000000026 */
[----:B------:R-:W-:Y:S10]  /*7100*/  BRA `(.L_x_116) ;  /* 0x0000000000187947 */ /* 0x000ff40003800000 */
.L_x_115:
[----:B------:R-:W-:Y:S01]  /*7110*/  IMAD.MOV.U32 R30, RZ, RZ, 0x0 ;  /* 0x00000000ff1e7424 */ /* 0x000fe200078e00ff */
[----:B------:R-:W-:Y:S01]  /*7120*/  LOP3.LUT P0, RZ, R53, 0x7fffffff, RZ, 0xc0, !PT ;  /* 0x7fffffff35ff7812 */ /* 0x000fe2000780c0ff */
[----:B------:R-:W-:-:S06]  /*7130*/  IMAD.MOV.U32 R31, RZ, RZ, 0x7ff00000 ;  /* 0x7ff00000ff1f7424 */ /* 0x000fcc00078e00ff */
[----:B------:R-:W-:-:S10]  /*7140*/  DFMA R30, R52, R30, +INF ;  /* 0x7ff00000341e742b */ /* 0x000fd4000000001e */
[----:B------:R-:W-:Y:S02]  /*7150*/  FSEL R36, R30, RZ, P0 ;  /* 0x000000ff1e247208 */ /* 0x000fe40000000000 */
[----:B------:R-:W-:-:S07]  /*7160*/  FSEL R37, R31, -QNAN , P0 ;  /* 0xfff000001f257808 */ /* 0x000fce0000000000 */
.L_x_116:
[----:B------:R-:W-:Y:S05]  /*7170*/  BSYNC.RECONVERGENT B1 ;  /* 0x0000000000017941 */ /* 0x000fea0003800200 */
.L_x_114:
[----:B------:R-:W-:Y:S01]  /*7180*/  DMUL R36, R36, -2 ;  /* 0xc000000024247828 */ /* 0x000fe20000000000 */
[----:B------:R-:W-:Y:S01]  /*7190*/  IMAD.MOV.U32 R34, RZ, RZ, 0x0 ;  /* 0x00000000ff227424 */ /* 0x000fe200078e00ff */
[----:B------:R-:W-:Y:S01]  /*71a0*/  BSSY.RECONVERGENT B1, `(.L_x_117) ;  /* 0x0000014000017945 */ /* 0x000fe20003800200 */
[----:B------:R-:W-:-:S03]  /*71b0*/  IMAD.MOV.U32 R35, RZ, RZ, 0x3fd80000 ;  /* 0x3fd80000ff237424 */ /* 0x000fc600078e00ff */
[----:B------:R-:W0:Y:S04]  /*71c0*/  MUFU.RSQ64H R33, R37 ;  /* 0x0000002500217308 */ /* 0x000e280000001c00 */
[----:B------:R-:W-:-:S05]  /*71d0*/  VIADD R32, R37, 0xfcb00000 ;  /* 0xfcb0000025207836 */ /* 0x000fca0000000000 */
[----:B------:R-:W-:Y:S01]  /*71e0*/  ISETP.GE.U32.AND P0, PT, R32, 0x7ca00000, PT ;  /* 0x7ca000002000780c */ /* 0x000fe20003f06070 */
[----:B0-----:R-:W-:-:S08]  /*71f0*/  DMUL R30, R32, R32 ;  /* 0x00000020201e7228 */ /* 0x001fd00000000000 */
[----:B------:R-:W-:-:S08]  /*7200*/  DFMA R30, R36, -R30, 1 ;  /* 0x3ff00000241e742b */ /* 0x000fd0000000081e */
[----:B------:R-:W-:Y:S02]  /*7210*/  DFMA R34, R30, R34, 0.5 ;  /* 0x3fe000001e22742b */ /* 0x000fe40000000022 */
[----:B------:R-:W-:-:S08]  /*7220*/  DMUL R30, R32, R30 ;  /* 0x0000001e201e7228 */ /* 0x000fd00000000000 */
[----:B------:R-:W-:-:S08]  /*7230*/  DFMA R38, R34, R30, R32 ;  /* 0x0000001e2226722b */ /* 0x000fd00000000020 */
[----:B------:R-:W-:Y:S02]  /*7240*/  DMUL R50, R36, R38 ;  /* 0x0000002624327228 */ /* 0x000fe40000000000 */
[----:B------:R-:W-:Y:S02]  /*7250*/  VIADD R35, R39, 0xfff00000 ;  /* 0xfff0000027237836 */ /* 0x000fe40000000000 */
[----:B------:R-:W-:-:S04]  /*7260*/  IMAD.MOV.U32 R34, RZ, RZ, R38 ;  /* 0x000000ffff227224 */ /* 0x000fc800078e0026 */
[----:B------:R-:W-:-:S08]  /*7270*/  DFMA R52, R50, -R50, R36 ;  /* 0x800000323234722b */ /* 0x000fd00000000024 */
[----:B------:R-:W-:Y:S01]  /*7280*/  DFMA R30, R52, R34, R50 ;  /* 0x00000022341e722b */ /* 0x000fe20000000032 */
[----:B------:R-:W-:Y:S10]  /*7290*/  @!P0 BRA `(.L_x_118) ;  /* 0x0000000000108947 */ /* 0x000ff40003800000 */
[----:B------:R-:W-:-:S07]  /*72a0*/  MOV R30, 0x72c0 ;  /* 0x000072c0001e7802 */ /* 0x000fce0000000f00 */
[----:B------:R-:W-:Y:S05]  /*72b0*/  CALL.REL.NOINC `($__internal_2_$__cuda_sm20_dsqrt_rn_f64_mediumpath_v1) ;  /* 0x0000001800907944 */ /* 0x000fea0003c00000 */
[----:B------:R-:W-:Y:S02]  /*72c0*/  IMAD.MOV.U32 R30, RZ, RZ, R32 ;  /* 0x000000ffff1e7224 */ /* 0x000fe400078e0020 */
[----:B------:R-:W-:-:S07]  /*72d0*/  IMAD.MOV.U32 R31, RZ, RZ, R33 ;  /* 0x000000ffff1f7224 */ /* 0x000fce00078e0021 */
.L_x_118:
[----:B------:R-:W-:Y:S05]  /*72e0*/  BSYNC.RECONVERGENT B1 ;  /* 0x0000000000017941 */ /* 0x000fea0003800200 */
.L_x_117:
[----:B------:R-:W-:Y:S01]  /*72f0*/  DADD R32, R4, 1 ;  /* 0x3ff0000004207429 */ /* 0x000fe20000000000 */
[----:B------:R-:W-:Y:S01]  /*7300*/  UMOV UR4, 0x40000000 ;  /* 0x4000000000047882 */ /* 0x000fe20000000000 */
[----:B------:R-:W-:Y:S01]  /*7310*/  IMAD.MOV.U32 R4, RZ, RZ, 0x1 ;  /* 0x00000001ff047424 */ /* 0x000fe200078e00ff */
[----:B------:R-:W-:Y:S01]  /*7320*/  DMUL R28, R30, R28 ;  /* 0x0000001c1e1c7228 */ /* 0x000fe20000000000 */
[----:B------:R-:W-:Y:S01]  /*7330*/  UMOV UR5, 0x3fc33333 ;  /* 0x3fc3333300057882 */ /* 0x000fe20000000000 */
[----:B------:R-:W-:Y:S01]  /*7340*/  BSSY.RECONVERGENT B1, `(.L_x_119) ;  /* 0x0000013000017945 */ /* 0x000fe20003800200 */
[----:B------:R-:W0:Y:S05]  /*7350*/  MUFU.RCP64H R5, R33 ;  /* 0x0000002100057308 */ /* 0x000e2a0000001800 */
[----:B------:R-:W-:-:S08]  /*7360*/  DMUL R36, R28, UR4 ;  /* 0x000000041c247c28 */ /* 0x000fd00008000000 */
[----:B------:R-:W-:Y:S02]  /*7370*/  DSETP.GEU.AND P0, PT, R36, -0.5, PT ;  /* 0xbfe000002400742a */ /* 0x000fe40003f0e000 */
[----:B0-----:R-:W-:-:S08]  /*7380*/  DFMA R34, -R32, R4, 1 ;  /* 0x3ff000002022742b */ /* 0x001fd00000000104 */
[----:B------:R-:W-:-:S08]  /*7390*/  DFMA R34, R34, R34, R34 ;  /* 0x000000222222722b */ /* 0x000fd00000000022 */
[----:B------:R-:W-:-:S08]  /*73a0*/  DFMA R34, R4, R34, R4 ;  /* 0x000000220422722b */ /* 0x000fd00000000004 */
[----:B------:R-:W-:-:S08]  /*73b0*/  DFMA R4, -R32, R34, 1 ;  /* 0x3ff000002004742b */ /* 0x000fd00000000122 */
[----:B------:R-:W-:Y:S01]  /*73c0*/  DFMA R34, R34, R4, R34 ;  /* 0x000000042222722b */ /* 0x000fe20000000022 */
[----:B------:R-:W-:Y:S02]  /*73d0*/  IMAD.MOV.U32 R4, RZ, RZ, 0x0 ;  /* 0x00000000ff047424 */ /* 0x000fe400078e00ff */
[----:B------:R-:W-:-:S05]  /*73e0*/  IMAD.MOV.U32 R5, RZ, RZ, -0x40080000 ;  /* 0xbff80000ff057424 */ /* 0x000fca00078e00ff */
[----:B------:R-:W-:-:S08]  /*73f0*/  DMUL R28, R20, R34 ;  /* 0x00000022141c7228 */ /* 0x000fd00000000000 */
[----:B------:R-:W-:Y:S01]  /*7400*/  DFMA R30, -R32, R28, R20 ;  /* 0x0000001c201e722b */ /* 0x000fe20000000114 */
[----:B------:R-:W-:Y:S10]  /*7410*/  @!P0 BRA `(.L_x_120) ;  /* 0x0000000000148947 */ /* 0x000ff40003800000 */
[----:B------:R-:W-:Y:S01]  /*7420*/  DSETP.GT.AND P0, PT, R36, 0.5, PT ;  /* 0x3fe000002400742a */ /* 0x000fe20003f04000 */
[----:B------:R-:W-:Y:S01]  /*7430*/  IMAD.MOV.U32 R4, RZ, RZ, 0x0 ;  /* 0x00000000ff047424 */ /* 0x000fe200078e00ff */
[----:B------:R-:W-:Y:S01]  /*7440*/  DADD R36, RZ, R36 ;  /* 0x00000000ff247229 */ /* 0x000fe20000000024 */
[----:B------:R-:W-:-:S11]  /*7450*/  IMAD.MOV.U32 R5, RZ, RZ, 0x3ff80000 ;  /* 0x3ff80000ff057424 */ /* 0x000fd600078e00ff */
[----:B------:R-:W-:-:S11]  /*7460*/  @!P0 DMUL R4, R36, 3 ;  /* 0x4008000024048828 */ /* 0x000fd60000000000 */
.L_x_120:
[----:B------:R-:W-:Y:S05]  /*7470*/  BSYNC.RECONVERGENT B1 ;  /* 0x0000000000017941 */ /* 0x000fea0003800200 */
.L_x_119:
[----:B------:R-:W-:Y:S01]  /*7480*/  DFMA R54, R54, 3, R4 ;  /* 0x400800003636782b */ /* 0x000fe20000000004 */
[----:B------:R-:W-:Y:S01]  /*7490*/  FSETP.GEU.AND P1, PT, |R21|, 6.5827683646048100446e-37, PT ;  /* 0x036000001500780b */ /* 0x000fe20003f2e200 */
[----:B------:R-:W-:Y:S01]  /*74a0*/  DFMA R4, R34, R30, R28 ;  /* 0x0000001e2204722b */ /* 0x000fe2000000001c */
[----:B------:R-:W-:Y:S01]  /*74b0*/  IMAD.MOV.U32 R13, RZ, RZ, RZ ;  /* 0x000000ffff0d7224 */ /* 0x000fe200078e00ff */
[----:B------:R-:W-:Y:S01]  /*74c0*/  BSSY.RECONVERGENT B1, `(.L_x_121) ;  /* 0x0000013000017945 */ /* 0x000fe20003800200 */
[----:B------:R-:W-:-:S03]  /*74d0*/  IMAD.MOV.U32 R30, RZ, RZ, RZ ;  /* 0x000000ffff1e7224 */ /* 0x000fc600078e00ff */
[----:B------:R-:W-:Y:S02]  /*74e0*/  DSETP.MAX.AND P2, P3, RZ, R54, PT ;  /* 0x00000036ff00722a */ /* 0x000fe40003b4f000 */
[----:B------:R-:W-:Y:S02]  /*74f0*/  IMAD.MOV.U32 R31, RZ, RZ, R54 ;  /* 0x000000ffff1f7224 */ /* 0x000fe400078e0036 */
[----:B------:R-:W-:Y:S02]  /*7500*/  FFMA R28, RZ, R33, R5 ;  /* 0x00000021ff1c7223 */ /* 0x000fe40000000005 */
[----:B------:R-:W-:Y:S02]  /*7510*/  FSEL R13, R13, R55, P2 ;  /* 0x000000370d0d7208 */ /* 0x000fe40001000000 */
[----:B------:R-:W-:Y:S02]  /*7520*/  SEL R30, R30, R31, P2 ;  /* 0x0000001f1e1e7207 */ /* 0x000fe40001000000 */
[----:B------:R-:W-:-:S04]  /*7530*/  FSETP.GT.AND P0, PT, |R28|, 1.469367938527859385e-39, PT ;  /* 0x001000001c00780b */ /* 0x000fc80003f04200 */
[----:B------:R-:W-:-:S05]  /*7540*/  @P3 LOP3.LUT R13, R55, 0x80000, RZ, 0xfc, !PT ;  /* 0x00080000370d3812 */ /* 0x000fca00078efcff */
[----:B------:R-:W-:-:S04]  /*7550*/  IMAD.MOV.U32 R31, RZ, RZ, R13 ;  /* 0x000000ffff1f7224 */ /* 0x000fc800078e000d */
[----:B------:R-:W-:Y:S05]  /*7560*/  @P0 BRA P1, `(.L_x_122) ;  /* 0x0000000000200947 */ /* 0x000fea0000800000 */
[----:B------:R-:W-:Y:S01]  /*7570*/  IMAD.MOV.U32 R28, RZ, RZ, R32 ;  /* 0x000000ffff1c7224 */ /* 0x000fe200078e0020 */
[----:B------:R-:W-:Y:S01]  /*7580*/  MOV R38, 0x75d0 ;  /* 0x000075d000267802 */ /* 0x000fe20000000f00 */
[----:B------:R-:W-:Y:S02]  /*7590*/  IMAD.MOV.U32 R29, RZ, RZ, R33 ;  /* 0x000000ffff1d7224 */ /* 0x000fe400078e0021 */
[----:B------:R-:W-:Y:S02]  /*75a0*/  IMAD.MOV.U32 R13, RZ, RZ, R20 ;  /* 0x000000ffff0d7224 */ /* 0x000fe400078e0014 */
[----:B------:R-:W-:-:S07]  /*75b0*/  IMAD.MOV.U32 R36, RZ, RZ, R21 ;  /* 0x000000ffff247224 */ /* 0x000fce00078e0015 */
[----:B------:R-:W-:Y:S05]  /*75c0*/  CALL.REL.NOINC `($__internal_1_$__cuda_sm20_div_rn_f64_full) ;  /* 0x0000001000507944 */ /* 0x000fea0003c00000 */
[----:B------:R-:W-:Y:S02]  /*75d0*/  IMAD.MOV.U32 R4, RZ, RZ, R28 ;  /* 0x000000ffff047224 */ /* 0x000fe400078e001c */
[----:B------:R-:W-:-:S07]  /*75e0*/  IMAD.MOV.U32 R5, RZ, RZ, R29 ;  /* 0x000000ffff057224 */ /* 0x000fce00078e001d */
.L_x_122:
[----:B------:R-:W-:Y:S05]  /*75f0*/  BSYNC.RECONVERGENT B1 ;  /* 0x0000000000017941 */ /* 0x000fea0003800200 */
.L_x_121:
[----:B------:R-:W0:Y:S01]  /*7600*/  MUFU.RCP64H R29, R41 ;  /* 0x00000029001d7308 */ /* 0x000e220000001800 */
[----:B------:R-:W-:Y:S01]  /*7610*/  IMAD.MOV.U32 R28, RZ, RZ, 0x1 ;  /* 0x00000001ff1c7424 */ /* 0x000fe200078e00ff */
[----:B------:R-:W-:Y:S01]  /*7620*/  FSETP.GEU.AND P1, PT, |R5|, 6.5827683646048100446e-37, PT ;  /* 0x036000000500780b */ /* 0x000fe20003f2e200 */
[----:B------:R-:W-:Y:S04]  /*7630*/  BSSY.RECONVERGENT B1, `(.L_x_123) ;  /* 0x0000012000017945 */ /* 0x000fe80003800200 */
[----:B0-----:R-:W-:-:S08]  /*7640*/  DFMA R32, -R40, R28, 1 ;  /* 0x3ff000002820742b */ /* 0x001fd0000000011c */
[----:B------:R-:W-:-:S08]  /*7650*/  DFMA R32, R32, R32, R32 ;  /* 0x000000202020722b */ /* 0x000fd00000000020 */
[----:B------:R-:W-:-:S08]  /*7660*/  DFMA R32, R28, R32, R28 ;  /* 0x000000201c20722b */ /* 0x000fd0000000001c */
[----:B------:R-:W-:-:S08]  /*7670*/  DFMA R28, -R40, R32, 1 ;  /* 0x3ff00000281c742b */ /* 0x000fd00000000120 */
[----:B------:R-:W-:-:S08]  /*7680*/  DFMA R28, R32, R28, R32 ;  /* 0x0000001c201c722b */ /* 0x000fd00000000020 */
[----:B------:R-:W-:-:S08]  /*7690*/  DMUL R32, R28, R4 ;  /* 0x000000041c207228 */ /* 0x000fd00000000000 */
[----:B------:R-:W-:-:S08]  /*76a0*/  DFMA R34, -R40, R32, R4 ;  /* 0x000000202822722b */ /* 0x000fd00000000104 */
[----:B------:R-:W-:-:S10]  /*76b0*/  DFMA R28, R28, R34, R32 ;  /* 0x000000221c1c722b */ /* 0x000fd40000000020 */
[----:B------:R-:W-:-:S05]  /*76c0*/  FFMA R13, RZ, R41, R29 ;  /* 0x00000029ff0d7223 */ /* 0x000fca000000001d */
[----:B------:R-:W-:-:S13]  /*76d0*/  FSETP.GT.AND P0, PT, |R13|, 1.469367938527859385e-39, PT ;  /* 0x001000000d00780b */ /* 0x000fda0003f04200 */
[----:B------:R-:W-:Y:S05]  /*76e0*/  @P0 BRA P1, `(.L_x_124) ;  /* 0x0000000000180947 */ /* 0x000fea0000800000 */
[----:B------:R-:W-:Y:S01]  /*76f0*/  IMAD.MOV.U32 R13, RZ, RZ, R4 ;  /* 0x000000ffff0d7224 */ /* 0x000fe200078e0004 */
[----:B------:R-:W-:Y:S01]  /*7700*/  MOV R38, 0x7750 ;  /* 0x0000775000267802 */ /* 0x000fe20000000f00 */
[----:B------:R-:W-:Y:S02]  /*7710*/  IMAD.MOV.U32 R36, RZ, RZ, R5 ;  /* 0x000000ffff247224 */ /* 0x000fe400078e0005 */
[----:B------:R-:W-:Y:S02]  /*7720*/  IMAD.MOV.U32 R28, RZ, RZ, R40 ;  /* 0x000000ffff1c7224 */ /* 0x000fe400078e0028 */
[----:B------:R-:W-:-:S07]  /*7730*/  IMAD.MOV.U32 R29, RZ, RZ, R41 ;  /* 0x000000ffff1d7224 */ /* 0x000fce00078e0029 */
[----:B------:R-:W-:Y:S05]  /*7740*/  CALL.REL.NOINC `($__internal_1_$__cuda_sm20_div_rn_f64_full) ;  /* 0x0000000c00f07944 */ /* 0x000fea0003c00000 */
.L_x_124:
[----:B------:R-:W-:Y:S05]  /*7750*/  BSYNC.RECONVERGENT B1 ;  /* 0x0000000000017941 */ /* 0x000fea0003800200 */
.L_x_123:
[----:B------:R-:W-:Y:S01]  /*7760*/  DFMA R28, R30, R28, RZ ;  /* 0x0000001c1e1c722b */ /* 0x000fe200000000ff */
[----:B------:R-:W-:Y:S01]  /*7770*/  IMAD.MOV.U32 R5, RZ, RZ, 0x3fe00000 ;  /* 0x3fe00000ff057424 */ /* 0x000fe200078e00ff */
[----:B------:R-:W-:Y:S01]  /*7780*/  BSSY.RECONVERGENT B1, `(.L_x_125) ;  /* 0x000000e000017945 */ /* 0x000fe20003800200 */
[----:B------:R-:W-:-:S05]  /*7790*/  IMAD.MOV.U32 R4, RZ, RZ, RZ ;  /* 0x000000ffff047224 */ /* 0x000fca00078e00ff */
[----:B------:R-:W-:-:S10]  /*77a0*/  DADD R28, R28, R48 ;  /* 0x000000001c1c7229 */ /* 0x000fd40000000030 */
[----:B------:R-:W-:-:S06]  /*77b0*/  LOP3.LUT R5, R5, 0x80000000, R29, 0xb8, !PT ;  /* 0x8000000005057812 */ /* 0x000fcc00078eb81d */
[----:B------:R-:W-:Y:S01]  /*77c0*/  DADD.RZ R4, R28, R4 ;  /* 0x000000001c047229 */ /* 0x000fe2000000c004 */
[----:B------:R-:W-:-:S09]  /*77d0*/  CS2R R28, SRZ ;  /* 0x00000000001c7805 */ /* 0x000fd2000001ff00 */
[----:B------:R-:W0:Y:S02]  /*77e0*/  FRND.F64.TRUNC R4, R4 ;  /* 0x0000000400047313 */ /* 0x000e24000030d800 */
[----:B0-----:R-:W-:-:S14]  /*77f0*/  DSETP.GEU.AND P0, PT, R4, RZ, PT ;  /* 0x000000ff0400722a */ /* 0x001fdc0003f0e000 */
[----:B------:R-:W-:Y:S05]  /*7800*/  @!P0 BRA `(.L_x_126) ;  /* 0x0000000000148947 */ /* 0x000fea0003800000 */
[----:B------:R-:W-:Y:S01]  /*7810*/  DSETP.GT.AND P0, PT, R4, 26, PT ;  /* 0x403a00000400742a */ /* 0x000fe20003f04000 */
[----:B------:R-:W-:Y:S02]  /*7820*/  IMAD.MOV.U32 R28, RZ, RZ, 0x0 ;  /* 0x00000000ff1c7424 */ /* 0x000fe400078e00ff */
[----:B------:R-:W-:-:S11]  /*7830*/  IMAD.MOV.U32 R29, RZ, RZ, 0x403a0000 ;  /* 0x403a0000ff1d7424 */ /* 0x000fd600078e00ff */
[----:B------:R-:W-:Y:S02]  /*7840*/  @!P0 IMAD.MOV.U32 R28, RZ, RZ, R4 ;  /* 0x000000ffff1c8224 */ /* 0x000fe400078e0004 */
[----:B------:R-:W-:-:S07]  /*7850*/  @!P0 IMAD.MOV.U32 R29, RZ, RZ, R5 ;  /* 0x000000ffff1d8224 */ /* 0x000fce00078e0005 */
.L_x_126:
[----:B------:R-:W-:Y:S05]  /*7860*/  BSYNC.RECONVERGENT B1 ;  /* 0x0000000000017941 */ /* 0x000fea0003800200 */
.L_x_125:
[----:B------:R-:W0:Y:S01]  /*7870*/  F2I.F64.TRUNC R28, R28 ;  /* 0x0000001c001c7311 */ /* 0x000e22000030d100 */
[----:B------:R-:W-:Y:S02]  /*7880*/  IMAD R5, R0, 0x4, R19 ;  /* 0x0000000400057824 */ /* 0x000fe400078e0213 */
[----:B------:R-:W-:-:S05]  /*7890*/  VIADD R9, R9, 0x1 ;  /* 0x0000000109097836 */ /* 0x000fca0000000000 */
[----:B------:R-:W-:Y:S01]  /*78a0*/  ISETP.NE.AND P0, PT, R9, 0x8, PT ;  /* 0x000000080900780c */ /* 0x000fe20003f05270 */
[----:B0-----:R0:W-:-:S12]  /*78b0*/  STL [R5], R28 ;  /* 0x0000001c05007387 */ /* 0x0011d80000100800 */
[----:B------:R-:W-:Y:S05]  /*78c0*/  @P0 BRA `(.L_x_127) ;  /* 0xffffffd000640947 */ /* 0x000fea000383ffff */
[----:B------:R-:W-:Y:S05]  /*78d0*/  BSYNC.RECONVERGENT B0 ;  /* 0x0000000000007941 */ /* 0x000fea0003800200 */
.L_x_75:
[--C-:B------:R-:W-:Y:S01]  /*78e0*/  SHF.R.U32.HI R0, RZ, 0xd, R11.reuse ;  /* 0x0000000dff007819 */ /* 0x100fe2000001160b */
[----:B------:R-:W-:Y:S01]  /*78f0*/  IMAD.MOV.U32 R4, RZ, RZ, -0x1130fd61 ;  /* 0xeecf029fff047424 */ /* 0x000fe200078e00ff */
[----:B------:R-:W-:Y:S01]  /*7900*/  SHF.R.U64 R3, R12, 0x1b, R11 ;  /* 0x0000001b0c037819 */ /* 0x000fe2000000120b */
[----:B0-----:R-:W-:Y:S01]  /*7910*/  IMAD.MOV.U32 R5, RZ, RZ, 0x280af6fd ;  /* 0x280af6fdff057424 */ /* 0x001fe200078e00ff */
[----:B------:R-:W-:Y:S01]  /*7920*/  BSSY.RECONVERGENT B0, `(.L_x_128) ;  /* 0x000002f000007945 */ /* 0x000fe20003800200 */
[----:B------:R-:W-:Y:S01]  /*7930*/  IMAD.MOV.U32 R8, RZ, RZ, 0x560a5992 ;  /* 0x560a5992ff087424 */ /* 0x000fe200078e00ff */
[----:B------:R-:W-:Y:S01]  /*7940*/  ISETP.NE.U32.AND P0, PT, R0, R3, PT ;  /* 0x000000030000720c */ /* 0x000fe20003f05070 */
[C---:B------:R-:W-:Y:S01]  /*7950*/  IMAD R3, R11.reuse, 0x4c957f2d, RZ ;  /* 0x4c957f2d0b037824 */ /* 0x040fe200078e02ff */
[----:B------:R-:W-:Y:S01]  /*7960*/  CS2R R36, SRZ ;  /* 0x0000000000247805 */ /* 0x000fe2000001ff00 */
[----:B------:R-:W-:Y:S01]  /*7970*/  IMAD R11, R11, 0x18fade9, RZ ;  /* 0x018fade90b0b7824 */ /* 0x000fe200078e02ff */
[----:B------:R-:W-:Y:S01]  /*7980*/  ISETP.NE.AND.EX P0, PT, RZ, RZ, PT, P0 ;  /* 0x000000ffff00720c */ /* 0x000fe20003f05300 */
[----:B------:R-:W-:-:S02]  /*7990*/  IMAD.MOV.U32 R9, RZ, RZ, -0x739c2fb0 ;  /* 0x8c63d050ff097424 */ /* 0x000fc400078e00ff */
[C---:B------:R-:W-:Y:S02]  /*79a0*/  IMAD R3, R12.reuse, 0x5851f42d, R3 ;  /* 0x5851f42d0c037824 */ /* 0x040fe400078e0203 */
[----:B------:R-:W-:-:S04]  /*79b0*/  IMAD.WIDE.U32 R6, R12, 0x4c957f2d, R4 ;  /* 0x4c957f2d0c067825 */ /* 0x000fc800078e0004 */
[C---:B------:R-:W-:Y:S02]  /*79c0*/  IMAD R11, R12.reuse, 0x685f98a2, R11 ;  /* 0x685f98a20c0b7824 */ /* 0x040fe400078e020b */
[----:B------:R-:W-:-:S04]  /*79d0*/  IMAD.WIDE.U32 R12, R12, 0x18fade9, R8 ;  /* 0x018fade90c0c7825 */ /* 0x000fc800078e0008 */
[----:B------:R-:W-:Y:S01]  /*79e0*/  IMAD.IADD R8, R7, 0x1, R3 ;  /* 0x0000000107087824 */ /* 0x000fe200078e0203 */
[----:B------:R-:W-:Y:S01]  /*79f0*/  SEL R7, R6, R12, !P0 ;  /* 0x0000000c06077207 */ /* 0x000fe20004000000 */
[----:B------:R-:W-:-:S05]  /*7a00*/  @P0 IMAD.IADD R8, R13, 0x1, R11 ;  /* 0x000000010d080824 */ /* 0x000fca00078e020b */
[--C-:B------:R-:W-:Y:S02]  /*7a10*/  SHF.R.U32.HI R3, RZ, 0xd, R8.reuse ;  /* 0x0000000dff037819 */ /* 0x100fe40000011608 */
[----:B------:R-:W-:-:S04]  /*7a20*/  SHF.R.U64 R0, R7, 0x1b, R8 ;  /* 0x0000001b07007819 */ /* 0x000fc80000001208 */
[----:B------:R-:W-:-:S04]  /*7a30*/  LOP3.LUT R6, R3, R0, RZ, 0x3c, !PT ;  /* 0x0000000003067212 */ /* 0x000fc800078e3cff */
[----:B------:R-:W-:-:S13]  /*7a40*/  ISETP.NE.AND P0, PT, R6, RZ, PT ;  /* 0x000000ff0600720c */ /* 0x000fda0003f05270 */
[----:B------:R-:W-:Y:S05]  /*7a50*/  @!P0 BRA `(.L_x_129) ;  /* 0x00000000006c8947 */ /* 0x000fea0003800000 */
[----:B------:R-:W-:Y:S01]  /*7a60*/  IMAD R0, R8, 0x4c957f2d, RZ ;  /* 0x4c957f2d08007824 */ /* 0x000fe200078e02ff */
[----:B------:R-:W-:Y:S01]  /*7a70*/  UMOV UR4, 0x54442d18 ;  /* 0x54442d1800047882 */ /* 0x000fe20000000000 */
[----:B------:R-:W-:Y:S01]  /*7a80*/  IMAD.WIDE.U32 R4, R7, 0x4c957f2d, R4 ;  /* 0x4c957f2d07047825 */ /* 0x000fe200078e0004 */
[----:B------:R-:W-:-:S03]  /*7a90*/  UMOV UR5, 0x401921fb ;  /* 0x401921fb00057882 */ /* 0x000fc60000000000 */
[----:B------:R-:W-:-:S04]  /*7aa0*/  IMAD R3, R7, 0x5851f42d, R0 ;  /* 0x5851f42d07037824 */ /* 0x000fc800078e0200 */
[----:B------:R-:W-:Y:S01]  /*7ab0*/  IMAD.IADD R5, R5, 0x1, R3 ;  /* 0x0000000105057824 */ /* 0x000fe200078e0203 */
[----:B------:R-:W-:-:S04]  /*7ac0*/  SHF.R.U32.HI R3, RZ, 0x1b, R8 ;  /* 0x0000001bff037819 */ /* 0x000fc80000011608 */
[----:B------:R-:W-:Y:S02]  /*7ad0*/  SHF.R.W.U32 R3, R6, R3, R6 ;  /* 0x0000000306037219 */ /* 0x000fe40000001e06 */
[--C-:B------:R-:W-:Y:S02]  /*7ae0*/  SHF.R.U64 R0, R4, 0x1b, R5.reuse ;  /* 0x0000001b04007819 */ /* 0x100fe40000001205 */
[--C-:B------:R-:W-:Y:S02]  /*7af0*/  SHF.R.U32.HI R7, RZ, 0xd, R5.reuse ;  /* 0x0000000dff077819 */ /* 0x100fe40000011605 */
[----:B------:R-:W-:Y:S01]  /*7b00*/  SHF.R.U32.HI R5, RZ, 0x1b, R5 ;  /* 0x0000001bff057819 */ /* 0x000fe20000011605 */
[----:B------:R-:W0:Y:S01]  /*7b10*/  FLO.U32 R3, R3 ;  /* 0x0000000300037300 */ /* 0x000e2200000e0000 */
[----:B------:R-:W-:Y:S01]  /*7b20*/  LOP3.LUT R0, R7, R0, RZ, 0x3c, !PT ;  /* 0x0000000007007212 */ /* 0x000fe200078e3cff */
[----:B------:R-:W-:-:S03]  /*7b30*/  IMAD.MOV.U32 R7, RZ, RZ, -0x100000 ;  /* 0xfff00000ff077424 */ /* 0x000fc600078e00ff */
        /* <DEDUP_REMOVED lines=13> */
.L_x_129:
[----:B------:R-:W-:Y:S05]  /*7c10*/  BSYNC.RECONVERGENT B0 ;  /* 0x0000000000007941 */ /* 0x000fea0003800200 */
.L_x_128:
[C---:B------:R-:W-:Y:S01]  /*7c20*/  DSETP.GE.AND P0, PT, |R36|.reuse, 2.14748364800000000000e+09, PT ;  /* 0x41e000002400742a */ /* 0x040fe20003f06200 */
[----:B------:R-:W-:Y:S05]  /*7c30*/  BSSY.RECONVERGENT B0, `(.L_x_130) ;  /* 0x0000005000007945 */ /* 0x000fea0003800200 */
[----:B------:R-:W-:-:S14]  /*7c40*/  DSETP.EQ.OR P0, PT, |R36|, +INF , !P0 ;  /* 0x7ff000002400742a */ /* 0x000fdc0004702600 */
[----:B------:R-:W-:Y:S05]  /*7c50*/  @P0 BRA `(.L_x_131) ;  /* 0x0000000000080947 */ /* 0x000fea0003800000 */
[----:B------:R-:W-:-:S07]  /*7c60*/  MOV R56, 0x7c80 ;  /* 0x00007c8000387802 */ /* 0x000fce0000000f00 */
[----:B------:R-:W-:Y:S05]  /*7c70*/  CALL.REL.NOINC `($_Z10bruteForcef$__internal_trig_reduction_slowpathd) ;  /* 0x00000024001c7944 */ /* 0x000fea0003c00000 */
.L_x_131:
[----:B------:R-:W-:Y:S05]  /*7c80*/  BSYNC.RECONVERGENT B0 ;  /* 0x0000000000007941 */ /* 0x000fea0003800200 */
.L_x_130:
[----:B------:R-:W2:Y:S04]  /*7c90*/  LDL R0, [R1+0x68] ;  /* 0x0000680001007983 */ /* 0x000ea80000100800 */
[----:B------:R-:W2:Y:S01]  /*7ca0*/  LDL.64 R4, [R1+0x60] ;  /* 0x0000600001047983 */ /* 0x000ea20000100a00 */
[----:B------:R-:W-:Y:S01]  /*7cb0*/  BSSY.RECONVERGENT B6, `(.L_x_132) ;  /* 0x0000074000067945 */ /* 0x000fe20003800200 */
[----:B--2---:R-:W-:-:S04]  /*7cc0*/  VIMNMX3 R4, R0, R4, R5, PT ;  /* 0x000000040004720f */ /* 0x004fc80003800105 */
[----:B------:R-:W-:-:S13]  /*7cd0*/  ISETP.GE.AND P0, PT, R4, 0x1a, PT ;  /* 0x0000001a0400780c */ /* 0x000fda0003f06270 */
[----:B------:R-:W-:Y:S05]  /*7ce0*/  @!P0 BRA `(.L_x_133) ;  /* 0x0000000400c08947 */ /* 0x000fea0003800000 */
[----:B------:R-:W0:Y:S01]  /*7cf0*/  LDC.64 R4, c[0x4][0x10] ;  /* 0x01000400ff047b82 */ /* 0x000e220000000a00 */
[----:B------:R-:W-:-:S05]  /*7d00*/  IMAD.MOV.U32 R0, RZ, RZ, 0x1 ;  /* 0x00000001ff007424 */ /* 0x000fca00078e00ff */
[----:B0-----:R0:W-:Y:S02]  /*7d10*/  STG.E.U8 desc[UR36][R4.64], R0 ;  /* 0x0000000004007986 */ /* 0x0011e4000c101124 */
[----:B0-----:R-:W-:Y:S01]  /*7d20*/  CS2R R4, SR_CLOCKLO ;  /* 0x0000000000047805 */ /* 0x001fe20000015000 */
[----:B------:R-:W0:Y:S05]  /*7d30*/  LDC R3, c[0x0][0x380] ;  /* 0x0000e000ff037b82 */ /* 0x000e2a0000000800 */
[----:B------:R-:W-:-:S05]  /*7d40*/  IADD3 R4, P0, PT, -R24, R4, RZ ;  /* 0x0000000418047210 */ /* 0x000fca0007f1e1ff */
[----:B------:R-:W-:-:S04]  /*7d50*/  IMAD.X R5, R5, 0x1, ~R25, P0 ;  /* 0x0000000105057824 */ /* 0x000fc800000e0e19 */
[----:B------:R-:W1:Y:S01]  /*7d60*/  I2F.U64 R0, R4 ;  /* 0x0000000400007312 */ /* 0x000e620000301000 */
[----:B0-----:R-:W-:-:S07]  /*7d70*/  FMUL R3, R3, 1000 ;  /* 0x447a000003037820 */ /* 0x001fce0000400000 */
[----:B------:R-:W0:Y:S08]  /*7d80*/  MUFU.RCP R6, R3 ;  /* 0x0000000300067308 */ /* 0x000e300000001000 */
[----:B-1----:R-:W1:Y:S01]  /*7d90*/  FCHK P0, R0, R3 ;  /* 0x0000000300007302 */ /* 0x002e620000000000 */
[----:B0-----:R-:W-:-:S04]  /*7da0*/  FFMA R7, -R3, R6, 1 ;  /* 0x3f80000003077423 */ /* 0x001fc80000000106 */
[----:B------:R-:W-:-:S04]  /*7db0*/  FFMA R7, R6, R7, R6 ;  /* 0x0000000706077223 */ /* 0x000fc80000000006 */
[----:B------:R-:W-:-:S04]  /*7dc0*/  FFMA R28, R0, R7, RZ ;  /* 0x00000007001c7223 */ /* 0x000fc800000000ff */
[----:B------:R-:W-:-:S04]  /*7dd0*/  FFMA R6, -R3, R28, R0 ;  /* 0x0000001c03067223 */ /* 0x000fc80000000100 */
[----:B------:R-:W-:Y:S01]  /*7de0*/  FFMA R28, R7, R6, R28 ;  /* 0x00000006071c7223 */ /* 0x000fe2000000001c */
[----:B-1----:R-:W-:Y:S06]  /*7df0*/  @!P0 BRA `(.L_x_134) ;  /* 0x00000000000c8947 */ /* 0x002fec0003800000 */
[----:B------:R-:W-:-:S07]  /*7e00*/  MOV R11, 0x7e20 ;  /* 0x00007e20000b7802 */ /* 0x000fce0000000f00 */
[----:B------:R-:W-:Y:S05]  /*7e10*/  CALL.REL.NOINC `($__internal_3_$__cuda_sm3x_div_rn_noftz_f32_slowpath) ;  /* 0x0000001000687944 */ /* 0x000fea0003c00000 */
[----:B------:R-:W-:-:S07]  /*7e20*/  IMAD.MOV.U32 R28, RZ, RZ, R3 ;  /* 0x000000ffff1c7224 */ /* 0x000fce00078e0003 */
.L_x_134:
[----:B------:R-:W0:Y:S01]  /*7e30*/  F2F.F64.F32 R28, R28 ;  /* 0x0000001c001c7310 */ /* 0x000e220000201800 */
[----:B------:R-:W-:Y:S01]  /*7e40*/  MOV R22, 0x0 ;  /* 0x0000000000167802 */ /* 0x000fe20000000f00 */
[----:B------:R-:W1:Y:S01]  /*7e50*/  LDCU.64 UR4, c[0x4][0x18] ;  /* 0x01000300ff0477ac */ /* 0x000e620008000a00 */
[----:B------:R-:W-:Y:S02]  /*7e60*/  IADD3 R26, P0, PT, R16, 0x90, RZ ;  /* 0x00000090101a7810 */ /* 0x000fe40007f1e0ff */
[----:B------:R2:W3:Y:S03]  /*7e70*/  LDC.64 R8, c[0x4][R22] ;  /* 0x0100000016087b82 */ /* 0x0004e60000000a00 */
[----:B------:R-:W-:Y:S02]  /*7e80*/  IMAD.X R27, RZ, RZ, R17, P0 ;  /* 0x000000ffff1b7224 */ /* 0x000fe400000e0611 */
[----:B------:R-:W-:-:S02]  /*7e90*/  IMAD.MOV.U32 R6, RZ, RZ, R26 ;  /* 0x000000ffff067224 */ /* 0x000fc400078e001a */
[----:B------:R-:W-:Y:S01]  /*7ea0*/  IMAD.MOV.U32 R7, RZ, RZ, R27 ;  /* 0x000000ffff077224 */ /* 0x000fe200078e001b */
[----:B0-----:R2:W-:Y:S01]  /*7eb0*/  STL.64 [R1+0x90], R28 ;  /* 0x0000901c01007387 */ /* 0x0015e20000100a00 */
[----:B-1----:R-:W-:Y:S02]  /*7ec0*/  IMAD.U32 R4, RZ, RZ, UR4 ;  /* 0x00000004ff047e24 */ /* 0x002fe4000f8e00ff */
[----:B------:R-:W-:-:S07]  /*7ed0*/  IMAD.U32 R5, RZ, RZ, UR5 ;  /* 0x00000005ff057e24 */ /* 0x000fce000f8e00ff */
[----:B------:R-:W-:-:S07]  /*7ee0*/  LEPC R20, `(.L_x_135) ;  /* 0x000000001014794e */ /* 0x000fce0000000000 */
[----:B--23--:R-:W-:Y:S05]  /*7ef0*/  CALL.ABS.NOINC R8 ;  /* 0x0000000008007343 */ /* 0x00cfea0003c00000 */
.L_x_135:
[----:B------:R-:W0:Y:S01]  /*7f00*/  S2R R0, SR_CTAID.X ;  /* 0x0000000000007919 */ /* 0x000e220000002500 */
[----:B------:R-:W0:Y:S01]  /*7f10*/  LDCU UR4, c[0x0][0x370] ;  /* 0x00006e00ff0477ac */ /* 0x000e220008000800 */
[----:B------:R1:W2:Y:S01]  /*7f20*/  LDC.64 R8, c[0x4][R22] ;  /* 0x0100000016087b82 */ /* 0x0002a20000000a00 */
[----:B------:R-:W-:Y:S01]  /*7f30*/  IMAD.MOV.U32 R6, RZ, RZ, R26 ;  /* 0x000000ffff067224 */ /* 0x000fe200078e001a */
[----:B------:R-:W3:Y:S01]  /*7f40*/  S2R R3, SR_TID.X ;  /* 0x0000000000037919 */ /* 0x000ee20000002100 */
[----:B------:R-:W3:Y:S01]  /*7f50*/  LDCU UR5, c[0x0][0x360] ;  /* 0x00006c00ff0577ac */ /* 0x000ee20008000800 */
[----:B------:R-:W-:Y:S02]  /*7f60*/  IMAD.MOV.U32 R7, RZ, RZ, R27 ;  /* 0x000000ffff077224 */ /* 0x000fe400078e001b */
[----:B0-----:R-:W-:-:S04]  /*7f70*/  IMAD R0, R23, UR4, R0 ;  /* 0x0000000417007c24 */ /* 0x001fc8000f8e0200 */
[----:B---3--:R-:W-:Y:S01]  /*7f80*/  IMAD R0, R0, UR5, R3 ;  /* 0x0000000500007c24 */ /* 0x008fe2000f8e0203 */
[----:B------:R-:W0:Y:S03]  /*7f90*/  LDCU.64 UR4, c[0x4][0x20] ;  /* 0x01000400ff0477ac */ /* 0x000e260008000a00 */
[----:B------:R-:W-:-:S05]  /*7fa0*/  VIADD R30, R0, 0x1 ;  /* 0x00000001001e7836 */ /* 0x000fca0000000000 */
[----:B------:R1:W-:Y:S01]  /*7fb0*/  STL [R1+0x90], R30 ;  /* 0x0000901e01007387 */ /* 0x0003e20000100800 */
[----:B0-----:R-:W-:Y:S02]  /*7fc0*/  IMAD.U32 R4, RZ, RZ, UR4 ;  /* 0x00000004ff047e24 */ /* 0x001fe4000f8e00ff */
[----:B-12---:R-:W-:-:S07]  /*7fd0*/  IMAD.U32 R5, RZ, RZ, UR5 ;  /* 0x00000005ff057e24 */ /* 0x006fce000f8e00ff */
[----:B------:R-:W-:-:S07]  /*7fe0*/  LEPC R20, `(.L_x_136) ;  /* 0x000000001014794e */ /* 0x000fce0000000000 */
[----:B------:R-:W-:Y:S05]  /*7ff0*/  CALL.ABS.NOINC R8 ;  /* 0x0000000008007343 */ /* 0x000fea0003c00000 */
.L_x_136:
[----:B------:R-:W0:Y:S01]  /*8000*/  I2F.F64 R30, R30 ;  /* 0x0000001e001e7312 */ /* 0x000e220000201c00 */
[----:B------:R-:W-:Y:S01]  /*8010*/  IMAD.MOV.U32 R4, RZ, RZ, 0x1 ;  /* 0x00000001ff047424 */ /* 0x000fe200078e00ff */
[----:B------:R-:W-:Y:S01]  /*8020*/  FSETP.GEU.AND P1, PT, |R29|, 6.5827683646048100446e-37, PT ;  /* 0x036000001d00780b */ /* 0x000fe20003f2e200 */
[----:B------:R-:W-:Y:S05]  /*8030*/  BSSY.RECONVERGENT B0, `(.L_x_137) ;  /* 0x0000015000007945 */ /* 0x000fea0003800200 */
[----:B0-----:R-:W0:Y:S02]  /*8040*/  MUFU.RCP64H R5, R31 ;  /* 0x0000001f00057308 */ /* 0x001e240000001800 */
        /* <DEDUP_REMOVED lines=19> */
.L_x_138:
[----:B------:R-:W-:Y:S05]  /*8180*/  BSYNC.RECONVERGENT B0 ;  /* 0x0000000000007941 */ /* 0x000fea0003800200 */
.L_x_137:
[----:B------:R-:W-:Y:S01]  /*8190*/  MOV R28, 0x0 ;  /* 0x00000000001c7802 */ /* 0x000fe20000000f00 */
[----:B------:R0:W-:Y:S01]  /*81a0*/  STL.64 [R1+0x90], R8 ;  /* 0x0000900801007387 */ /* 0x0001e20000100a00 */
[----:B------:R-:W1:Y:S01]  /*81b0*/  LDCU.64 UR4, c[0x4][0x28] ;  /* 0x01000500ff0477ac */ /* 0x000e620008000a00 */
[----:B------:R-:W-:Y:S01]  /*81c0*/  IMAD.MOV.U32 R6, RZ, RZ, R26 ;  /* 0x000000ffff067224 */ /* 0x000fe200078e001a */
[----:B------:R0:W2:Y:S01]  /*81d0*/  LDC.64 R10, c[0x4][R28] ;  /* 0x010000001c0a7b82 */ /* 0x0000a20000000a00 */
[----:B------:R-:W-:Y:S02]  /*81e0*/  IMAD.MOV.U32 R7, RZ, RZ, R27 ;  /* 0x000000ffff077224 */ /* 0x000fe400078e001b */
[----:B-1----:R-:W-:Y:S02]  /*81f0*/  IMAD.U32 R4, RZ, RZ, UR4 ;  /* 0x00000004ff047e24 */ /* 0x002fe4000f8e00ff */
[----:B0-----:R-:W-:-:S07]  /*8200*/  IMAD.U32 R5, RZ, RZ, UR5 ;  /* 0x00000005ff057e24 */ /* 0x001fce000f8e00ff */
[----:B------:R-:W-:-:S07]  /*8210*/  LEPC R20, `(.L_x_139) ;  /* 0x000000001014794e */ /* 0x000fce0000000000 */
[----:B--2---:R-:W-:Y:S05]  /*8220*/  CALL.ABS.NOINC R10 ;  /* 0x000000000a007343 */ /* 0x004fea0003c00000 */
.L_x_139:
[----:B------:R-:W-:Y:S01]  /*8230*/  IADD3 R22, P0, PT, R16, 0x80, RZ ;  /* 0x0000008010167810 */ /* 0x000fe20007f1e0ff */
[----:B------:R0:W1:Y:S01]  /*8240*/  LDC.64 R10, c[0x4][R28] ;  /* 0x010000001c0a7b82 */ /* 0x0000620000000a00 */
[----:B------:R-:W2:Y:S01]  /*8250*/  LDCU.64 UR4, c[0x4][0x30] ;  /* 0x01000600ff0477ac */ /* 0x000ea20008000a00 */
[----:B------:R-:W-:Y:S02]  /*8260*/  IMAD.MOV.U32 R6, RZ, RZ, R26 ;  /* 0x000000ffff067224 */ /* 0x000fe400078e001a */
[----:B------:R-:W-:Y:S02]  /*8270*/  IMAD.X R9, RZ, RZ, R17, P0 ;  /* 0x000000ffff097224 */ /* 0x000fe400000e0611 */
[----:B------:R-:W-:Y:S02]  /*8280*/  IMAD.MOV.U32 R8, RZ, RZ, R22 ;  /* 0x000000ffff087224 */ /* 0x000fe400078e0016 */
[----:B------:R-:W-:-:S03]  /*8290*/  IMAD.MOV.U32 R7, RZ, RZ, R27 ;  /* 0x000000ffff077224 */ /* 0x000fc600078e001b */
[----:B------:R0:W-:Y:S01]  /*82a0*/  STL.64 [R1+0x90], R8 ;  /* 0x0000900801007387 */ /* 0x0001e20000100a00 */
[----:B--2---:R-:W-:Y:S02]  /*82b0*/  IMAD.U32 R4, RZ, RZ, UR4 ;  /* 0x00000004ff047e24 */ /* 0x004fe4000f8e00ff */
[----:B------:R-:W-:-:S07]  /*82c0*/  IMAD.U32 R5, RZ, RZ, UR5 ;  /* 0x00000005ff057e24 */ /* 0x000fce000f8e00ff */
[----:B------:R-:W-:-:S07]  /*82d0*/  LEPC R20, `(.L_x_140) ;  /* 0x000000001014794e */ /* 0x000fce0000000000 */
[----:B01----:R-:W-:Y:S05]  /*82e0*/  CALL.ABS.NOINC R10 ;  /* 0x000000000a007343 */ /* 0x003fea0003c00000 */
.L_x_140:
[----:B------:R0:W-:Y:S01]  /*82f0*/  STL [R1+0x90], R2 ;  /* 0x0000900201007387 */ /* 0x0001e20000100800 */
[----:B------:R0:W1:Y:S01]  /*8300*/  LDC.64 R8, c[0x4][R28] ;  /* 0x010000001c087b82 */ /* 0x0000620000000a00 */
[----:B------:R-:W2:Y:S01]  /*8310*/  LDCU.64 UR4, c[0x4][0x38] ;  /* 0x01000700ff0477ac */ /* 0x000ea20008000a00 */
[----:B------:R-:W-:Y:S02]  /*8320*/  IMAD.MOV.U32 R6, RZ, RZ, R26 ;  /* 0x000000ffff067224 */ /* 0x000fe400078e001a */
[----:B------:R-:W-:Y:S02]  /*8330*/  IMAD.MOV.U32 R7, RZ, RZ, R27 ;  /* 0x000000ffff077224 */ /* 0x000fe400078e001b */
[----:B--2---:R-:W-:Y:S02]  /*8340*/  IMAD.U32 R4, RZ, RZ, UR4 ;  /* 0x00000004ff047e24 */ /* 0x004fe4000f8e00ff */
[----:B0-----:R-:W-:-:S07]  /*8350*/  IMAD.U32 R5, RZ, RZ, UR5 ;  /* 0x00000005ff057e24 */ /* 0x001fce000f8e00ff */
[----:B------:R-:W-:-:S07]  /*8360*/  LEPC R20, `(.L_x_141) ;  /* 0x000000001014794e */ /* 0x000fce0000000000 */
[----:B-1----:R-:W-:Y:S05]  /*8370*/  CALL.ABS.NOINC R8 ;  /* 0x0000000008007343 */ /* 0x002fea0003c00000 */
.L_x_141:
[----:B------:R-:W0:Y:S01]  /*8380*/  LDC.64 R28, c[0x4][R28] ;  /* 0x010000001c1c7b82 */ /* 0x000e220000000a00 */
[----:B------:R-:W1:Y:S01]  /*8390*/  LDCU.64 UR4, c[0x4][0x40] ;  /* 0x01000800ff0477ac */ /* 0x000e620008000a00 */
[----:B------:R-:W-:Y:S01]  /*83a0*/  CS2R R6, SRZ ;  /* 0x0000000000067805 */ /* 0x000fe2000001ff00 */
[----:B-1----:R-:W-:Y:S02]  /*83b0*/  IMAD.U32 R4, RZ, RZ, UR4 ;  /* 0x00000004ff047e24 */ /* 0x002fe4000f8e00ff */
[----:B------:R-:W-:-:S07]  /*83c0*/  IMAD.U32 R5, RZ, RZ, UR5 ;  /* 0x00000005ff057e24 */ /* 0x000fce000f8e00ff */
[----:B------:R-:W-:-:S07]  /*83d0*/  LEPC R20, `(.L_x_133) ;  /* 0x000000001014794e */ /* 0x000fce0000000000 */
[----:B0-----:R-:W-:Y:S05]  /*83e0*/  CALL.ABS.NOINC R28 ;  /* 0x000000001c007343 */ /* 0x001fea0003c00000 */
.L_x_133:
[----:B------:R-:W-:Y:S05]  /*83f0*/  BSYNC.RECONVERGENT B6 ;  /* 0x0000000000067941 */ /* 0x000fea0003800200 */
.L_x_132:
[----:B------:R-:W0:Y:S02]  /*8400*/  LDC.64 R2, c[0x4][0x10] ;  /* 0x01000400ff027b82 */ /* 0x000e240000000a00 */
[----:B0-----:R-:W2:Y:S01]  /*8410*/  LDG.E.U8 R2, desc[UR36][R2.64] ;  /* 0x0000002402027981 */ /* 0x001ea2000c1e1100 */
[----:B------:R-:W-:Y:S01]  /*8420*/  VIADD R23, R23, 0x1 ;  /* 0x0000000117177836 */ /* 0x000fe20000000000 */
[----:B--2---:R-:W-:-:S13]  /*8430*/  ISETP.NE.AND P0, PT, R2, RZ, PT ;  /* 0x000000ff0200720c */ /* 0x004fda0003f05270 */
[----:B------:R-:W-:Y:S05]  /*8440*/  @!P0 BRA `(.L_x_142) ;  /* 0xffffff7c00248947 */ /* 0x000fea000383ffff */
[----:B------:R-:W-:Y:S05]  /*8450*/  EXIT ;  /* 0x000000000000794d */ /* 0x000fea0003800000 */
        .weak           $__internal_0_$__cuda_sm20_dblrcp_rn_slowpath_v3
        .type           $__internal_0_$__cuda_sm20_dblrcp_rn_slowpath_v3,@function
        .size           $__internal_0_$__cuda_sm20_dblrcp_rn_slowpath_v3,($__internal_1_$__cuda_sm20_div_rn_f64_full - $__internal_0_$__cuda_sm20_dblrcp_rn_slowpath_v3)
$__internal_0_$__cuda_sm20_dblrcp_rn_slowpath_v3:
[----:B------:R-:W-:Y:S01]  /*8460*/  DSETP.GTU.AND P3, PT, |R32|, +INF , PT ;  /* 0x7ff000002000742a */ /* 0x000fe20003f6c200 */
[----:B------:R-:W-:-:S13]  /*8470*/  BSSY.RECONVERGENT B1, `(.L_x_143) ;  /* 0x0000024000017945 */ /* 0x000fda0003800200 */
[----:B------:R-:W-:Y:S05]  /*8480*/  @P3 BRA `(.L_x_144) ;  /* 0x0000000000803947 */ /* 0x000fea0003800000 */
[----:B------:R-:W-:-:S05]  /*8490*/  LOP3.LUT R8, R33, 0x7fffffff, RZ, 0xc0, !PT ;  /* 0x7fffffff21087812 */ /* 0x000fca00078ec0ff */
[----:B------:R-:W-:-:S05]  /*84a0*/  VIADD R6, R8, 0xffffffff ;  /* 0xffffffff08067836 */ /* 0x000fca0000000000 */
[----:B------:R-:W-:-:S13]  /*84b0*/  ISETP.GE.U32.AND P3, PT, R6, 0x7fefffff, PT ;  /* 0x7fefffff0600780c */ /* 0x000fda0003f66070 */
[----:B------:R-:W-:Y:S01]  /*84c0*/  @P3 LOP3.LUT R7, R33, 0x7ff00000, RZ, 0x3c, !PT ;  /* 0x7ff0000021073812 */ /* 0x000fe200078e3cff */
[----:B------:R-:W-:Y:S01]  /*84d0*/  @P3 IMAD.MOV.U32 R6, RZ, RZ, RZ ;  /* 0x000000ffff063224 */ /* 0x000fe200078e00ff */
[----:B------:R-:W-:Y:S06]  /*84e0*/  @P3 BRA `(.L_x_145) ;  /* 0x0000000000703947 */ /* 0x000fec0003800000 */
[----:B------:R-:W-:-:S13]  /*84f0*/  ISETP.GE.U32.AND P3, PT, R8, 0x1000001, PT ;  /* 0x010000010800780c */ /* 0x000fda0003f66070 */
[----:B------:R-:W-:Y:S05]  /*8500*/  @!P3 BRA `(.L_x_146) ;  /* 0x000000000038b947 */ /* 0x000fea0003800000 */
[----:B------:R-:W-:Y:S02]  /*8510*/  VIADD R7, R33, 0xc0200000 ;  /* 0xc020000021077836 */ /* 0x000fe40000000000 */
[----:B------:R-:W-:Y:S02]  /*8520*/  IMAD.MOV.U32 R6, RZ, RZ, R32 ;  /* 0x000000ffff067224 */ /* 0x000fe400078e0020 */
[----:B------:R-:W0:Y:S01]  /*8530*/  MUFU.RCP64H R29, R7 ;  /* 0x00000007001d7308 */ /* 0x000e220000001800 */
[----:B------:R-:W-:-:S06]  /*8540*/  IMAD.MOV.U32 R28, RZ, RZ, R13 ;  /* 0x000000ffff1c7224 */ /* 0x000fcc00078e000d */
[----:B0-----:R-:W-:-:S08]  /*8550*/  DFMA R30, -R6, R28, 1 ;  /* 0x3ff00000061e742b */ /* 0x001fd0000000011c */
[----:B------:R-:W-:-:S08]  /*8560*/  DFMA R30, R30, R30, R30 ;  /* 0x0000001e1e1e722b */ /* 0x000fd0000000001e */
[----:B------:R-:W-:-:S08]  /*8570*/  DFMA R30, R28, R30, R28 ;  /* 0x0000001e1c1e722b */ /* 0x000fd0000000001c */
[----:B------:R-:W-:-:S08]  /*8580*/  DFMA R28, -R6, R30, 1 ;  /* 0x3ff00000061c742b */ /* 0x000fd0000000011e */
[----:B------:R-:W-:-:S08]  /*8590*/  DFMA R28, R30, R28, R30 ;  /* 0x0000001c1e1c722b */ /* 0x000fd0000000001e */
[----:B------:R-:W-:-:S08]  /*85a0*/  DMUL R28, R28, 2.2250738585072013831e-308 ;  /* 0x001000001c1c7828 */ /* 0x000fd00000000000 */
[----:B------:R-:W-:-:S08]  /*85b0*/  DFMA R30, -R32, R28, 1 ;  /* 0x3ff00000201e742b */ /* 0x000fd0000000011c */
[----:B------:R-:W-:-:S08]  /*85c0*/  DFMA R30, R30, R30, R30 ;  /* 0x0000001e1e1e722b */ /* 0x000fd0000000001e */
[----:B------:R-:W-:Y:S01]  /*85d0*/  DFMA R6, R28, R30, R28 ;  /* 0x0000001e1c06722b */ /* 0x000fe2000000001c */
[----:B------:R-:W-:Y:S10]  /*85e0*/  BRA `(.L_x_145) ;  /* 0x0000000000307947 */ /* 0x000ff40003800000 */
.L_x_146:
[----:B------:R-:W-:Y:S01]  /*85f0*/  DMUL R28, R32, 8.11296384146066816958e+31 ;  /* 0x46900000201c7828 */ /* 0x000fe20000000000 */
[----:B------:R-:W-:-:S05]  /*8600*/  IMAD.MOV.U32 R6, RZ, RZ, R13 ;  /* 0x000000ffff067224 */ /* 0x000fca00078e000d */
[----:B------:R-:W0:Y:S02]  /*8610*/  MUFU.RCP64H R7, R29 ;  /* 0x0000001d00077308 */ /* 0x000e240000001800 */
[----:B0-----:R-:W-:-:S08]  /*8620*/  DFMA R30, -R28, R6, 1 ;  /* 0x3ff000001c1e742b */ /* 0x001fd00000000106 */
[----:B------:R-:W-:-:S08]  /*8630*/  DFMA R30, R30, R30, R30 ;  /* 0x0000001e1e1e722b */ /* 0x000fd0000000001e */
[----:B------:R-:W-:-:S08]  /*8640*/  DFMA R30, R6, R30, R6 ;  /* 0x0000001e061e722b */ /* 0x000fd00000000006 */
[----:B------:R-:W-:-:S08]  /*8650*/  DFMA R6, -R28, R30, 1 ;  /* 0x3ff000001c06742b */ /* 0x000fd0000000011e */
[----:B------:R-:W-:-:S08]  /*8660*/  DFMA R6, R30, R6, R30 ;  /* 0x000000061e06722b */ /* 0x000fd0000000001e */
[----:B------:R-:W-:Y:S01]  /*8670*/  DMUL R6, R6, 8.11296384146066816958e+31 ;  /* 0x4690000006067828 */ /* 0x000fe20000000000 */
[----:B------:R-:W-:Y:S10]  /*8680*/  BRA `(.L_x_145) ;  /* 0x0000000000087947 */ /* 0x000ff40003800000 */
.L_x_144:
[----:B------:R-:W-:Y:S01]  /*8690*/  LOP3.LUT R7, R33, 0x80000, RZ, 0xfc, !PT ;  /* 0x0008000021077812 */ /* 0x000fe200078efcff */
[----:B------:R-:W-:-:S07]  /*86a0*/  IMAD.MOV.U32 R6, RZ, RZ, R32 ;  /* 0x000000ffff067224 */ /* 0x000fce00078e0020 */
.L_x_145:
[----:B------:R-:W-:Y:S05]  /*86b0*/  BSYNC.RECONVERGENT B1 ;  /* 0x0000000000017941 */ /* 0x000fea0003800200 */
.L_x_143:
[----:B------:R-:W-:Y:S02]  /*86c0*/  IMAD.MOV.U32 R36, RZ, RZ, R6 ;  /* 0x000000ffff247224 */ /* 0x000fe400078e0006 */
[----:B------:R-:W-:Y:S02]  /*86d0*/  IMAD.MOV.U32 R37, RZ, RZ, R7 ;  /* 0x000000ffff257224 */ /* 0x000fe400078e0007 */
[----:B------:R-:W-:Y:S02]  /*86e0*/  IMAD.MOV.U32 R6, RZ, RZ, R0 ;  /* 0x000000ffff067224 */ /* 0x000fe400078e0000 */
[----:B------:R-:W-:-:S04]  /*86f0*/  IMAD.MOV.U32 R7, RZ, RZ, 0x0 ;  /* 0x00000000ff077424 */ /* 0x000fc800078e00ff */
[----:B------:R-:W-:Y:S05]  /*8700*/  RET.REL.NODEC R6 `(_Z10bruteForcef) ;  /* 0xffffff78063c7950 */ /* 0x000fea0003c3ffff */
        .weak           $__internal_1_$__cuda_sm20_div_rn_f64_full
        .type           $__internal_1_$__cuda_sm20_div_rn_f64_full,@function
        .size           $__internal_1_$__cuda_sm20_div_rn_f64_full,($__internal_2_$__cuda_sm20_dsqrt_rn_f64_mediumpath_v1 - $__internal_1_$__cuda_sm20_div_rn_f64_full)
$__internal_1_$__cuda_sm20_div_rn_f64_full:
[C---:B------:R-:W-:Y:S01]  /*8710*/  FSETP.GEU.AND P0, PT, |R29|.reuse, 1.469367938527859385e-39, PT ;  /* 0x001000001d00780b */ /* 0x040fe20003f0e200 */
[----:B------:R-:W-:Y:S01]  /*8720*/  IMAD.MOV.U32 R35, RZ, RZ, R36 ;  /* 0x000000ffff237224 */ /* 0x000fe200078e0024 */
[C---:B------:R-:W-:Y:S01]  /*8730*/  LOP3.LUT R32, R29.reuse, 0x800fffff, RZ, 0xc0, !PT ;  /* 0x800fffff1d207812 */ /* 0x040fe200078ec0ff */
[----:B------:R-:W-:Y:S01]  /*8740*/  IMAD.MOV.U32 R36, RZ, RZ, 0x1 ;  /* 0x00000001ff247424 */ /* 0x000fe200078e00ff */
[----:B------:R-:W-:Y:S01]  /*8750*/  LOP3.LUT R59, R29, 0x7ff00000, RZ, 0xc0, !PT ;  /* 0x7ff000001d3b7812 */ /* 0x000fe200078ec0ff */
[----:B------:R-:W-:Y:S01]  /*8760*/  IMAD.MOV.U32 R34, RZ, RZ, R13 ;  /* 0x000000ffff227224 */ /* 0x000fe200078e000d */
[----:B------:R-:W-:Y:S01]  /*8770*/  LOP3.LUT R33, R32, 0x3ff00000, RZ, 0xfc, !PT ;  /* 0x3ff0000020217812 */ /* 0x000fe200078efcff */
[----:B------:R-:W-:Y:S01]  /*8780*/  IMAD.MOV.U32 R32, RZ, RZ, R28 ;  /* 0x000000ffff207224 */ /* 0x000fe200078e001c */
[C---:B------:R-:W-:Y:S01]  /*8790*/  FSETP.GEU.AND P2, PT, |R35|.reuse, 1.469367938527859385e-39, PT ;  /* 0x001000002300780b */ /* 0x040fe20003f4e200 */
[----:B------:R-:W-:Y:S01]  /*87a0*/  IMAD.MOV.U32 R39, RZ, RZ, 0x1ca00000 ;  /* 0x1ca00000ff277424 */ /* 0x000fe200078e00ff */
[----:B------:R-:W-:Y:S01]  /*87b0*/  LOP3.LUT R60, R35, 0x7ff00000, RZ, 0xc0, !PT ;  /* 0x7ff00000233c7812 */ /* 0x000fe200078ec0ff */
[----:B------:R-:W-:Y:S02]  /*87c0*/  BSSY.RECONVERGENT B3, `(.L_x_147) ;  /* 0x000004f000037945 */ /* 0x000fe40003800200 */
[----:B------:R-:W-:Y:S01]  /*87d0*/  @!P0 DMUL R32, R28, 8.98846567431157953865e+307 ;  /* 0x7fe000001c208828 */ /* 0x000fe20000000000 */
[----:B------:R-:W-:Y:S01]  /*87e0*/  ISETP.GE.U32.AND P1, PT, R60, R59, PT ;  /* 0x0000003b3c00720c */ /* 0x000fe20003f26070 */
[----:B------:R-:W-:-:S04]  /*87f0*/  IMAD.MOV.U32 R58, RZ, RZ, R60 ;  /* 0x000000ffff3a7224 */ /* 0x000fc800078e003c */
[----:B------:R-:W0:Y:S02]  /*8800*/  MUFU.RCP64H R37, R33 ;  /* 0x0000002100257308 */ /* 0x000e240000001800 */
[----:B------:R-:W-:-:S04]  /*8810*/  @!P2 LOP3.LUT R13, R29, 0x7ff00000, RZ, 0xc0, !PT ;  /* 0x7ff000001d0da812 */ /* 0x000fc800078ec0ff */
[----:B------:R-:W-:-:S04]  /*8820*/  @!P2 ISETP.GE.U32.AND P3, PT, R60, R13, PT ;  /* 0x0000000d3c00a20c */ /* 0x000fc80003f66070 */
[----:B------:R-:W-:-:S04]  /*8830*/  @!P2 SEL R13, R39, 0x63400000, !P3 ;  /* 0x63400000270da807 */ /* 0x000fc80005800000 */
[----:B------:R-:W-:Y:S01]  /*8840*/  @!P2 LOP3.LUT R13, R13, 0x80000000, R35, 0xf8, !PT ;  /* 0x800000000d0da812 */ /* 0x000fe200078ef823 */
[----:B0-----:R-:W-:-:S08]  /*8850*/  DFMA R50, R36, -R32, 1 ;  /* 0x3ff000002432742b */ /* 0x001fd00000000820 */
[----:B------:R-:W-:-:S08]  /*8860*/  DFMA R50, R50, R50, R50 ;  /* 0x000000323232722b */ /* 0x000fd00000000032 */
[----:B------:R-:W-:Y:S01]  /*8870*/  DFMA R52, R36, R50, R36 ;  /* 0x000000322434722b */ /* 0x000fe20000000024 */
[----:B------:R-:W-:Y:S01]  /*8880*/  SEL R37, R39, 0x63400000, !P1 ;  /* 0x6340000027257807 */ /* 0x000fe20004800000 */
[----:B------:R-:W-:Y:S01]  /*8890*/  IMAD.MOV.U32 R36, RZ, RZ, R34 ;  /* 0x000000ffff247224 */ /* 0x000fe200078e0022 */
[----:B------:R-:W-:Y:S01]  /*88a0*/  @!P2 LOP3.LUT R51, R13, 0x100000, RZ, 0xfc, !PT ;  /* 0x001000000d33a812 */ /* 0x000fe200078efcff */
[----:B------:R-:W-:Y:S01]  /*88b0*/  @!P2 IMAD.MOV.U32 R50, RZ, RZ, RZ ;  /* 0x000000ffff32a224 */ /* 0x000fe200078e00ff */
[----:B------:R-:W-:Y:S01]  /*88c0*/  LOP3.LUT R37, R37, 0x800fffff, R35, 0xf8, !PT ;  /* 0x800fffff25257812 */ /* 0x000fe200078ef823 */
[----:B------:R-:W-:Y:S02]  /*88d0*/  IMAD.MOV.U32 R13, RZ, RZ, R59 ;  /* 0x000000ffff0d7224 */ /* 0x000fe400078e003b */
[----:B------:R-:W-:Y:S01]  /*88e0*/  DFMA R56, R52, -R32, 1 ;  /* 0x3ff000003438742b */ /* 0x000fe20000000820 */
[----:B------:R-:W-:Y:S02]  /*88f0*/  @!P0 LOP3.LUT R13, R33, 0x7ff00000, RZ, 0xc0, !PT ;  /* 0x7ff00000210d8812 */ /* 0x000fe400078ec0ff */
[----:B------:R-:W-:-:S03]  /*8900*/  @!P2 DFMA R36, R36, 2, -R50 ;  /* 0x400000002424a82b */ /* 0x000fc60000000832 */
[----:B------:R-:W-:Y:S02]  /*8910*/  VIADD R61, R13, 0xffffffff ;  /* 0xffffffff0d3d7836 */ /* 0x000fe40000000000 */
[----:B------:R-:W-:-:S05]  /*8920*/  DFMA R56, R52, R56, R52 ;  /* 0x000000383438722b */ /* 0x000fca0000000034 */
[----:B------:R-:W-:-:S03]  /*8930*/  @!P2 LOP3.LUT R58, R37, 0x7ff00000, RZ, 0xc0, !PT ;  /* 0x7ff00000253aa812 */ /* 0x000fc600078ec0ff */
[----:B------:R-:W-:Y:S02]  /*8940*/  DMUL R50, R56, R36 ;  /* 0x0000002438327228 */ /* 0x000fe40000000000 */
[----:B------:R-:W-:-:S05]  /*8950*/  VIADD R59, R58, 0xffffffff ;  /* 0xffffffff3a3b7836 */ /* 0x000fca0000000000 */
[----:B------:R-:W-:Y:S01]  /*8960*/  ISETP.GT.U32.AND P0, PT, R59, 0x7feffffe, PT ;  /* 0x7feffffe3b00780c */ /* 0x000fe20003f04070 */
[----:B------:R-:W-:-:S03]  /*8970*/  DFMA R52, R50, -R32, R36 ;  /* 0x800000203234722b */ /* 0x000fc60000000024 */
[----:B------:R-:W-:-:S05]  /*8980*/  ISETP.GT.U32.OR P0, PT, R61, 0x7feffffe, P0 ;  /* 0x7feffffe3d00780c */ /* 0x000fca0000704470 */
[----:B------:R-:W-:-:S08]  /*8990*/  DFMA R50, R56, R52, R50 ;  /* 0x000000343832722b */ /* 0x000fd00000000032 */
[----:B------:R-:W-:Y:S05]  /*89a0*/  @P0 BRA `(.L_x_148) ;  /* 0x00000000006c0947 */ /* 0x000fea0003800000 */
[----:B------:R-:W-:-:S04]  /*89b0*/  LOP3.LUT R35, R29, 0x7ff00000, RZ, 0xc0, !PT ;  /* 0x7ff000001d237812 */ /* 0x000fc800078ec0ff */
[CC--:B------:R-:W-:Y:S02]  /*89c0*/  VIADDMNMX R13, R60.reuse, -R35.reuse, 0xb9600000, !PT ;  /* 0xb96000003c0d7446 */ /* 0x0c0fe40007800923 */
[----:B------:R-:W-:Y:S02]  /*89d0*/  ISETP.GE.U32.AND P0, PT, R60, R35, PT ;  /* 0x000000233c00720c */ /* 0x000fe40003f06070 */
[----:B------:R-:W-:Y:S02]  /*89e0*/  VIMNMX R13, PT, PT, R13, 0x46a00000, PT ;  /* 0x46a000000d0d7848 */ /* 0x000fe40003fe0100 */
[----:B------:R-:W-:-:S05]  /*89f0*/  SEL R34, R39, 0x63400000, !P0 ;  /* 0x6340000027227807 */ /* 0x000fca0004000000 */
[----:B------:R-:W-:Y:S02]  /*8a00*/  IMAD.IADD R39, R13, 0x1, -R34 ;  /* 0x000000010d277824 */ /* 0x000fe400078e0a22 */
[----:B------:R-:W-:Y:S02]  /*8a10*/  IMAD.MOV.U32 R34, RZ, RZ, RZ ;  /* 0x000000ffff227224 */ /* 0x000fe400078e00ff */
[----:B------:R-:W-:-:S06]  /*8a20*/  VIADD R35, R39, 0x7fe00000 ;  /* 0x7fe0000027237836 */ /* 0x000fcc0000000000 */
[----:B------:R-:W-:-:S10]  /*8a30*/  DMUL R52, R50, R34 ;  /* 0x0000002232347228 */ /* 0x000fd40000000000 */
[----:B------:R-:W-:-:S13]  /*8a40*/  FSETP.GTU.AND P0, PT, |R53|, 1.469367938527859385e-39, PT ;  /* 0x001000003500780b */ /* 0x000fda0003f0c200 */
[----:B------:R-:W-:Y:S05]  /*8a50*/  @P0 BRA `(.L_x_149) ;  /* 0x0000000000940947 */ /* 0x000fea0003800000 */
[----:B------:R-:W-:Y:S01]  /*8a60*/  DFMA R32, R50, -R32, R36 ;  /* 0x800000203220722b */ /* 0x000fe20000000024 */
[----:B------:R-:W-:-:S09]  /*8a70*/  IMAD.MOV.U32 R34, RZ, RZ, RZ ;  /* 0x000000ffff227224 */ /* 0x000fd200078e00ff */
[C---:B------:R-:W-:Y:S02]  /*8a80*/  FSETP.NEU.AND P0, PT, R33.reuse, RZ, PT ;  /* 0x000000ff2100720b */ /* 0x040fe40003f0d000 */
[----:B------:R-:W-:-:S04]  /*8a90*/  LOP3.LUT R13, R33, 0x80000000, R29, 0x48, !PT ;  /* 0x80000000210d7812 */ /* 0x000fc800078e481d */
[----:B------:R-:W-:-:S07]  /*8aa0*/  LOP3.LUT R35, R13, R35, RZ, 0xfc, !PT ;  /* 0x000000230d237212 */ /* 0x000fce00078efcff */
[----:B------:R-:W-:Y:S05]  /*8ab0*/  @!P0 BRA `(.L_x_149) ;  /* 0x00000000007c8947 */ /* 0x000fea0003800000 */
[----:B------:R-:W-:Y:S01]  /*8ac0*/  IMAD.MOV R29, RZ, RZ, -R39 ;  /* 0x000000ffff1d7224 */ /* 0x000fe200078e0a27 */
[----:B------:R-:W-:Y:S01]  /*8ad0*/  DMUL.RP R34, R50, R34 ;  /* 0x0000002232227228 */ /* 0x000fe20000008000 */
[----:B------:R-:W-:-:S06]  /*8ae0*/  IMAD.MOV.U32 R28, RZ, RZ, RZ ;  /* 0x000000ffff1c7224 */ /* 0x000fcc00078e00ff */
[----:B------:R-:W-:-:S03]  /*8af0*/  DFMA R28, R52, -R28, R50 ;  /* 0x8000001c341c722b */ /* 0x000fc60000000032 */
[----:B------:R-:W-:-:S03]  /*8b00*/  LOP3.LUT R13, R35, R13, RZ, 0x3c, !PT ;  /* 0x0000000d230d7212 */ /* 0x000fc600078e3cff */
[----:B------:R-:W-:-:S04]  /*8b10*/  IADD3 R28, PT, PT, -R39, -0x43300000, RZ ;  /* 0xbcd00000271c7810 */ /* 0x000fc80007ffe1ff */
[----:B------:R-:W-:-:S04]  /*8b20*/  FSETP.NEU.AND P0, PT, |R29|, R28, PT ;  /* 0x0000001c1d00720b */ /* 0x000fc80003f0d200 */
[----:B------:R-:W-:Y:S02]  /*8b30*/  FSEL R52, R34, R52, !P0 ;  /* 0x0000003422347208 */ /* 0x000fe40004000000 */
[----:B------:R-:W-:Y:S01]  /*8b40*/  FSEL R53, R13, R53, !P0 ;  /* 0x000000350d357208 */ /* 0x000fe20004000000 */
[----:B------:R-:W-:Y:S06]  /*8b50*/  BRA `(.L_x_149) ;  /* 0x0000000000547947 */ /* 0x000fec0003800000 */
.L_x_148:
[----:B------:R-:W-:-:S14]  /*8b60*/  DSETP.NAN.AND P0, PT, R34, R34, PT ;  /* 0x000000222200722a */ /* 0x000fdc0003f08000 */
[----:B------:R-:W-:Y:S05]  /*8b70*/  @P0 BRA `(.L_x_150) ;  /* 0x0000000000440947 */ /* 0x000fea0003800000 */
[----:B------:R-:W-:-:S14]  /*8b80*/  DSETP.NAN.AND P0, PT, R28, R28, PT ;  /* 0x0000001c1c00722a */ /* 0x000fdc0003f08000 */
[----:B------:R-:W-:Y:S05]  /*8b90*/  @P0 BRA `(.L_x_151) ;  /* 0x0000000000300947 */ /* 0x000fea0003800000 */
[----:B------:R-:W-:Y:S01]  /*8ba0*/  ISETP.NE.AND P0, PT, R58, R13, PT ;  /* 0x0000000d3a00720c */ /* 0x000fe20003f05270 */
[----:B------:R-:W-:Y:S02]  /*8bb0*/  IMAD.MOV.U32 R52, RZ, RZ, 0x0 ;  /* 0x00000000ff347424 */ /* 0x000fe400078e00ff */
[----:B------:R-:W-:-:S10]  /*8bc0*/  IMAD.MOV.U32 R53, RZ, RZ, -0x80000 ;  /* 0xfff80000ff357424 */ /* 0x000fd400078e00ff */
[----:B------:R-:W-:Y:S05]  /*8bd0*/  @!P0 BRA `(.L_x_149) ;  /* 0x0000000000348947 */ /* 0x000fea0003800000 */
[----:B------:R-:W-:Y:S02]  /*8be0*/  ISETP.NE.AND P0, PT, R58, 0x7ff00000, PT ;  /* 0x7ff000003a00780c */ /* 0x000fe40003f05270 */
[----:B------:R-:W-:Y:S02]  /*8bf0*/  LOP3.LUT R53, R35, 0x80000000, R29, 0x48, !PT ;  /* 0x8000000023357812 */ /* 0x000fe400078e481d */
[----:B------:R-:W-:-:S13]  /*8c00*/  ISETP.EQ.OR P0, PT, R13, RZ, !P0 ;  /* 0x000000ff0d00720c */ /* 0x000fda0004702670 */
[----:B------:R-:W-:Y:S01]  /*8c10*/  @P0 LOP3.LUT R13, R53, 0x7ff00000, RZ, 0xfc, !PT ;  /* 0x7ff00000350d0812 */ /* 0x000fe200078efcff */
[----:B------:R-:W-:Y:S02]  /*8c20*/  @!P0 IMAD.MOV.U32 R52, RZ, RZ, RZ ;  /* 0x000000ffff348224 */ /* 0x000fe400078e00ff */
[----:B------:R-:W-:Y:S02]  /*8c30*/  @P0 IMAD.MOV.U32 R52, RZ, RZ, RZ ;  /* 0x000000ffff340224 */ /* 0x000fe400078e00ff */
[----:B------:R-:W-:Y:S01]  /*8c40*/  @P0 IMAD.MOV.U32 R53, RZ, RZ, R13 ;  /* 0x000000ffff350224 */ /* 0x000fe200078e000d */
[----:B------:R-:W-:Y:S06]  /*8c50*/  BRA `(.L_x_149) ;  /* 0x0000000000147947 */ /* 0x000fec0003800000 */
.L_x_151:
[----:B------:R-:W-:Y:S01]  /*8c60*/  LOP3.LUT R53, R29, 0x80000, RZ, 0xfc, !PT ;  /* 0x000800001d357812 */ /* 0x000fe200078efcff */
[----:B------:R-:W-:Y:S01]  /*8c70*/  IMAD.MOV.U32 R52, RZ, RZ, R28 ;  /* 0x000000ffff347224 */ /* 0x000fe200078e001c */
[----:B------:R-:W-:Y:S06]  /*8c80*/  BRA `(.L_x_149) ;  /* 0x0000000000087947 */ /* 0x000fec0003800000 */
.L_x_150:
[----:B------:R-:W-:Y:S01]  /*8c90*/  LOP3.LUT R53, R35, 0x80000, RZ, 0xfc, !PT ;  /* 0x0008000023357812 */ /* 0x000fe200078efcff */
[----:B------:R-:W-:-:S07]  /*8ca0*/  IMAD.MOV.U32 R52, RZ, RZ, R34 ;  /* 0x000000ffff347224 */ /* 0x000fce00078e0022 */
.L_x_149:
[----:B------:R-:W-:Y:S05]  /*8cb0*/  BSYNC.RECONVERGENT B3 ;  /* 0x0000000000037941 */ /* 0x000fea0003800200 */
.L_x_147:
[----:B------:R-:W-:Y:S02]  /*8cc0*/  IMAD.MOV.U32 R39, RZ, RZ, 0x0 ;  /* 0x00000000ff277424 */ /* 0x000fe400078e00ff */
[----:B------:R-:W-:Y:S02]  /*8cd0*/  IMAD.MOV.U32 R28, RZ, RZ, R52 ;  /* 0x000000ffff1c7224 */ /* 0x000fe400078e0034 */
[----:B------:R-:W-:Y:S01]  /*8ce0*/  IMAD.MOV.U32 R29, RZ, RZ, R53 ;  /* 0x000000ffff1d7224 */ /* 0x000fe200078e0035 */
[----:B------:R-:W-:Y:S06]  /*8cf0*/  RET.REL.NODEC R38 `(_Z10bruteForcef) ;  /* 0xffffff7026c07950 */ /* 0x000fec0003c3ffff */
        .weak           $__internal_2_$__cuda_sm20_dsqrt_rn_f64_mediumpath_v1
        .type           $__internal_2_$__cuda_sm20_dsqrt_rn_f64_mediumpath_v1,@function
        .size           $__internal_2_$__cuda_sm20_dsqrt_rn_f64_mediumpath_v1,($__internal_3_$__cuda_sm3x_div_rn_noftz_f32_slowpath - $__internal_2_$__cuda_sm20_dsqrt_rn_f64_mediumpath_v1)
$__internal_2_$__cuda_sm20_dsqrt_rn_f64_mediumpath_v1:
[----:B------:R-:W-:Y:S01]  /*8d00*/  ISETP.GE.U32.AND P0, PT, R32, -0x3400000, PT ;  /* 0xfcc000002000780c */ /* 0x000fe20003f06070 */
[----:B------:R-:W-:Y:S01]  /*8d10*/  BSSY.RECONVERGENT B2, `(.L_x_152) ;  /* 0x0000028000027945 */ /* 0x000fe20003800200 */
[----:B------:R-:W-:Y:S02]  /*8d20*/  IMAD.MOV.U32 R39, RZ, RZ, R35 ;  /* 0x000000ffff277224 */ /* 0x000fe400078e0023 */
[----:B------:R-:W-:Y:S02]  /*8d30*/  IMAD.MOV.U32 R34, RZ, RZ, R36 ;  /* 0x000000ffff227224 */ /* 0x000fe400078e0024 */
[----:B------:R-:W-:Y:S02]  /*8d40*/  IMAD.MOV.U32 R35, RZ, RZ, R37 ;  /* 0x000000ffff237224 */ /* 0x000fe400078e0025 */
[----:B------:R-:W-:Y:S02]  /*8d50*/  IMAD.MOV.U32 R32, RZ, RZ, R52 ;  /* 0x000000ffff207224 */ /* 0x000fe400078e0034 */
[----:B------:R-:W-:-:S03]  /*8d60*/  IMAD.MOV.U32 R33, RZ, RZ, R53 ;  /* 0x000000ffff217224 */ /* 0x000fc600078e0035 */
[----:B------:R-:W-:Y:S05]  /*8d70*/  @!P0 BRA `(.L_x_153) ;  /* 0x0000000000208947 */ /* 0x000fea0003800000 */
[----:B------:R-:W-:-:S10]  /*8d80*/  DFMA.RM R32, R32, R38, R50 ;  /* 0x000000262020722b */ /* 0x000fd40000004032 */
[----:B------:R-:W-:-:S05]  /*8d90*/  IADD3 R36, P0, PT, R32, 0x1, RZ ;  /* 0x0000000120247810 */ /* 0x000fca0007f1e0ff */
[----:B------:R-:W-:-:S06]  /*8da0*/  IMAD.X R37, RZ, RZ, R33, P0 ;  /* 0x000000ffff257224 */ /* 0x000fcc00000e0621 */
[----:B------:R-:W-:-:S08]  /*8db0*/  DFMA.RP R34, -R32, R36, R34 ;  /* 0x000000242022722b */ /* 0x000fd00000008122 */
[----:B------:R-:W-:-:S06]  /*8dc0*/  DSETP.GT.AND P0, PT, R34, RZ, PT ;  /* 0x000000ff2200722a */ /* 0x000fcc0003f04000 */
[----:B------:R-:W-:Y:S02]  /*8dd0*/  FSEL R32, R36, R32, P0 ;  /* 0x0000002024207208 */ /* 0x000fe40000000000 */
[----:B------:R-:W-:Y:S01]  /*8de0*/  FSEL R33, R37, R33, P0 ;  /* 0x0000002125217208 */ /* 0x000fe20000000000 */
[----:B------:R-:W-:Y:S06]  /*8df0*/  BRA `(.L_x_154) ;  /* 0x0000000000647947 */ /* 0x000fec0003800000 */
.L_x_153:
[----:B------:R-:W-:-:S14]  /*8e00*/  DSETP.NE.AND P0, PT, R34, RZ, PT ;  /* 0x000000ff2200722a */ /* 0x000fdc0003f05000 */
[----:B------:R-:W-:Y:S05]  /*8e10*/  @!P0 BRA `(.L_x_155) ;  /* 0x0000000000588947 */ /* 0x000fea0003800000 */
[----:B------:R-:W-:-:S13]  /*8e20*/  ISETP.GE.AND P0, PT, R35, RZ, PT ;  /* 0x000000ff2300720c */ /* 0x000fda0003f06270 */
[----:B------:R-:W-:Y:S02]  /*8e30*/  @!P0 IMAD.MOV.U32 R32, RZ, RZ, 0x0 ;  /* 0x00000000ff208424 */ /* 0x000fe400078e00ff */
[----:B------:R-:W-:Y:S01]  /*8e40*/  @!P0 IMAD.MOV.U32 R33, RZ, RZ, -0x80000 ;  /* 0xfff80000ff218424 */ /* 0x000fe200078e00ff */
[----:B------:R-:W-:Y:S06]  /*8e50*/  @!P0 BRA `(.L_x_154) ;  /* 0x00000000004c8947 */ /* 0x000fec0003800000 */
[----:B------:R-:W-:-:S13]  /*8e60*/  ISETP.GT.AND P0, PT, R35, 0x7fefffff, PT ;  /* 0x7fefffff2300780c */ /* 0x000fda0003f04270 */
[----:B------:R-:W-:Y:S05]  /*8e70*/  @P0 BRA `(.L_x_155) ;  /* 0x0000000000400947 */ /* 0x000fea0003800000 */
[----:B------:R-:W-:Y:S01]  /*8e80*/  DMUL R32, R34, 8.11296384146066816958e+31 ;  /* 0x4690000022207828 */ /* 0x000fe20000000000 */
[----:B------:R-:W-:Y:S02]  /*8e90*/  IMAD.MOV.U32 R38, RZ, RZ, 0x0 ;  /* 0x00000000ff267424 */ /* 0x000fe400078e00ff */
[----:B------:R-:W-:Y:S02]  /*8ea0*/  IMAD.MOV.U32 R34, RZ, RZ, RZ ;  /* 0x000000ffff227224 */ /* 0x000fe400078e00ff */
[----:B------:R-:W-:Y:S01]  /*8eb0*/  IMAD.MOV.U32 R39, RZ, RZ, 0x3fd80000 ;  /* 0x3fd80000ff277424 */ /* 0x000fe200078e00ff */
[----:B------:R-:W0:Y:S03]  /*8ec0*/  MUFU.RSQ64H R35, R33 ;  /* 0x0000002100237308 */ /* 0x000e260000001c00 */
[----:B0-----:R-:W-:-:S08]  /*8ed0*/  DMUL R36, R34, R34 ;  /* 0x0000002222247228 */ /* 0x001fd00000000000 */
[----:B------:R-:W-:-:S08]  /*8ee0*/  DFMA R36, R32, -R36, 1 ;  /* 0x3ff000002024742b */ /* 0x000fd00000000824 */
[----:B------:R-:W-:Y:S02]  /*8ef0*/  DFMA R38, R36, R38, 0.5 ;  /* 0x3fe000002426742b */ /* 0x000fe40000000026 */
[----:B------:R-:W-:-:S08]  /*8f00*/  DMUL R36, R34, R36 ;  /* 0x0000002422247228 */ /* 0x000fd00000000000 */
[----:B------:R-:W-:-:S08]  /*8f10*/  DFMA R36, R38, R36, R34 ;  /* 0x000000242624722b */ /* 0x000fd00000000022 */
[----:B------:R-:W-:Y:S02]  /*8f20*/  DMUL R34, R32, R36 ;  /* 0x0000002420227228 */ /* 0x000fe40000000000 */
[----:B------:R-:W-:-:S06]  /*8f30*/  VIADD R37, R37, 0xfff00000 ;  /* 0xfff0000025257836 */ /* 0x000fcc0000000000 */
[----:B------:R-:W-:-:S08]  /*8f40*/  DFMA R38, R34, -R34, R32 ;  /* 0x800000222226722b */ /* 0x000fd00000000020 */
[----:B------:R-:W-:-:S10]  /*8f50*/  DFMA R32, R36, R38, R34 ;  /* 0x000000262420722b */ /* 0x000fd40000000022 */
[----:B------:R-:W-:Y:S01]  /*8f60*/  VIADD R33, R33, 0xfcb00000 ;  /* 0xfcb0000021217836 */ /* 0x000fe20000000000 */
[----:B------:R-:W-:Y:S06]  /*8f70*/  BRA `(.L_x_154) ;  /* 0x0000000000047947 */ /* 0x000fec0003800000 */
.L_x_155:
[----:B------:R-:W-:-:S11]  /*8f80*/  DADD R32, R34, R34 ;  /* 0x0000000022207229 */ /* 0x000fd60000000022 */
.L_x_154:
[----:B------:R-:W-:Y:S05]  /*8f90*/  BSYNC.RECONVERGENT B2 ;  /* 0x0000000000027941 */ /* 0x000fea0003800200 */
.L_x_152:
[----:B------:R-:W-:-:S04]  /*8fa0*/  IMAD.MOV.U32 R31, RZ, RZ, 0x0 ;  /* 0x00000000ff1f7424 */ /* 0x000fc800078e00ff */
[----:B------:R-:W-:Y:S05]  /*8fb0*/  RET.REL.NODEC R30 `(_Z10bruteForcef) ;  /* 0xffffff701e107950 */ /* 0x000fea0003c3ffff */
        .weak           $__internal_3_$__cuda_sm3x_div_rn_noftz_f32_slowpath
        .type           $__internal_3_$__cuda_sm3x_div_rn_noftz_f32_slowpath,@function
        .size           $__internal_3_$__cuda_sm3x_div_rn_noftz_f32_slowpath,($_Z10bruteForcef$__internal_accurate_pow - $__internal_3_$__cuda_sm3x_div_rn_noftz_f32_slowpath)
$__internal_3_$__cuda_sm3x_div_rn_noftz_f32_slowpath:
[--C-:B------:R-:W-:Y:S01]  /*8fc0*/  SHF.R.U32.HI R5, RZ, 0x17, R3.reuse ;  /* 0x00000017ff057819 */ /* 0x100fe20000011603 */
[--C-:B------:R-:W-:Y:S01]  /*8fd0*/  IMAD.MOV.U32 R6, RZ, RZ, R0.reuse ;  /* 0x000000ffff067224 */ /* 0x100fe200078e0000 */
[----:B------:R-:W-:Y:S01]  /*8fe0*/  SHF.R.U32.HI R4, RZ, 0x17, R0 ;  /* 0x00000017ff047819 */ /* 0x000fe20000011600 */
[----:B------:R-:W-:Y:S01]  /*8ff0*/  IMAD.MOV.U32 R7, RZ, RZ, R3 ;  /* 0x000000ffff077224 */ /* 0x000fe200078e0003 */
[----:B------:R-:W-:Y:S02]  /*9000*/  LOP3.LUT R5, R5, 0xff, RZ, 0xc0, !PT ;  /* 0x000000ff05057812 */ /* 0x000fe400078ec0ff */
[----:B------:R-:W-:-:S03]  /*9010*/  LOP3.LUT R4, R4, 0xff, RZ, 0xc0, !PT ;  /* 0x000000ff04047812 */ /* 0x000fc600078ec0ff */
[----:B------:R-:W-:Y:S02]  /*9020*/  VIADD R10, R5, 0xffffffff ;  /* 0xffffffff050a7836 */ /* 0x000fe40000000000 */
[----:B------:R-:W-:-:S03]  /*9030*/  VIADD R9, R4, 0xffffffff ;  /* 0xffffffff04097836 */ /* 0x000fc60000000000 */
[----:B------:R-:W-:-:S04]  /*9040*/  ISETP.GT.U32.AND P0, PT, R10, 0xfd, PT ;  /* 0x000000fd0a00780c */ /* 0x000fc80003f04070 */
[----:B------:R-:W-:-:S13]  /*9050*/  ISETP.GT.U32.OR P0, PT, R9, 0xfd, P0 ;  /* 0x000000fd0900780c */ /* 0x000fda0000704470 */
[----:B------:R-:W-:Y:S01]  /*9060*/  @!P0 IMAD.MOV.U32 R8, RZ, RZ, RZ ;  /* 0x000000ffff088224 */ /* 0x000fe200078e00ff */
[----:B------:R-:W-:Y:S06]  /*9070*/  @!P0 BRA `(.L_x_156) ;  /* 0x00000000005c8947 */ /* 0x000fec0003800000 */
[----:B------:R-:W-:Y:S02]  /*9080*/  FSETP.GTU.FTZ.AND P0, PT, |R0|, +INF , PT ;  /* 0x7f8000000000780b */ /* 0x000fe40003f1c200 */
[----:B------:R-:W-:-:S04]  /*9090*/  FSETP.GTU.FTZ.AND P1, PT, |R3|, +INF , PT ;  /* 0x7f8000000300780b */ /* 0x000fc80003f3c200 */
[----:B------:R-:W-:-:S13]  /*90a0*/  PLOP3.LUT P0, PT, P0, P1, PT, 0xf8, 0x8f ;  /* 0x00000000008f781c */ /* 0x000fda0000703f70 */
[----:B------:R-:W-:Y:S05]  /*90b0*/  @P0 BRA `(.L_x_157) ;  /* 0x0000000400440947 */ /* 0x000fea0003800000 */
[----:B------:R-:W-:-:S13]  /*90c0*/  LOP3.LUT P0, RZ, R7, 0x7fffffff, R6, 0xc8, !PT ;  /* 0x7fffffff07ff7812 */ /* 0x000fda000780c806 */
[----:B------:R-:W-:Y:S05]  /*90d0*/  @!P0 BRA `(.L_x_158) ;  /* 0x0000000400348947 */ /* 0x000fea0003800000 */
[C---:B------:R-:W-:Y:S02]  /*90e0*/  FSETP.NEU.FTZ.AND P2, PT, |R0|.reuse, +INF , PT ;  /* 0x7f8000000000780b */ /* 0x040fe40003f5d200 */
[----:B------:R-:W-:Y:S02]  /*90f0*/  FSETP.NEU.FTZ.AND P0, PT, |R3|, +INF , PT ;  /* 0x7f8000000300780b */ /* 0x000fe40003f1d200 */
[----:B------:R-:W-:-:S11]  /*9100*/  FSETP.NEU.FTZ.AND P1, PT, |R0|, +INF , PT ;  /* 0x7f8000000000780b */ /* 0x000fd60003f3d200 */
[----:B------:R-:W-:Y:S05]  /*9110*/  @!P0 BRA !P2, `(.L_x_158) ;  /* 0x0000000400248947 */ /* 0x000fea0005000000 */
[----:B------:R-:W-:-:S04]  /*9120*/  LOP3.LUT P2, RZ, R6, 0x7fffffff, RZ, 0xc0, !PT ;  /* 0x7fffffff06ff7812 */ /* 0x000fc8000784c0ff */
[----:B------:R-:W-:-:S13]  /*9130*/  PLOP3.LUT P0, PT, P0, P2, PT, 0x2f, 0xf2 ;  /* 0x0000000000f2781c */ /* 0x000fda0000704577 */
[----:B------:R-:W-:Y:S05]  /*9140*/  @P0 BRA `(.L_x_159) ;  /* 0x0000000400100947 */ /* 0x000fea0003800000 */
[----:B------:R-:W-:-:S04]  /*9150*/  LOP3.LUT P0, RZ, R7, 0x7fffffff, RZ, 0xc0, !PT ;  /* 0x7fffffff07ff7812 */ /* 0x000fc8000780c0ff */
[----:B------:R-:W-:-:S13]  /*9160*/  PLOP3.LUT P0, PT, P1, P0, PT, 0x2f, 0xf2 ;  /* 0x0000000000f2781c */ /* 0x000fda0000f00577 */
[----:B------:R-:W-:Y:S05]  /*9170*/  @P0 BRA `(.L_x_160) ;  /* 0x0000000000f80947 */ /* 0x000fea0003800000 */
[----:B------:R-:W-:Y:S02]  /*9180*/  ISETP.GE.AND P0, PT, R9, RZ, PT ;  /* 0x000000ff0900720c */ /* 0x000fe40003f06270 */
[----:B------:R-:W-:-:S11]  /*9190*/  ISETP.GE.AND P1, PT, R10, RZ, PT ;  /* 0x000000ff0a00720c */ /* 0x000fd60003f26270 */
[----:B------:R-:W-:Y:S02]  /*91a0*/  @P0 IMAD.MOV.U32 R8, RZ, RZ, RZ ;  /* 0x000000ffff080224 */ /* 0x000fe400078e00ff */
[----:B------:R-:W-:Y:S01]  /*91b0*/  @!P0 FFMA R6, R0, 1.84467440737095516160e+19, RZ ;  /* 0x5f80000000068823 */ /* 0x000fe200000000ff */
[----:B------:R-:W-:Y:S02]  /*91c0*/  @!P0 IMAD.MOV.U32 R8, RZ, RZ, -0x40 ;  /* 0xffffffc0ff088424 */ /* 0x000fe400078e00ff */
[----:B------:R-:W-:Y:S02]  /*91d0*/  @!P1 FFMA R7, R3, 1.84467440737095516160e+19, RZ ;  /* 0x5f80000003079823 */ /* 0x000fe400000000ff */
[----:B------:R-:W-:-:S07]  /*91e0*/  @!P1 VIADD R8, R8, 0x40 ;  /* 0x0000004008089836 */ /* 0x000fce0000000000 */
.L_x_156:
[----:B------:R-:W-:Y:S01]  /*91f0*/  LEA R0, R5, 0xc0800000, 0x17 ;  /* 0xc080000005007811 */ /* 0x000fe200078eb8ff */
[----:B------:R-:W-:-:S04]  /*9200*/  VIADD R4, R4, 0xffffff81 ;  /* 0xffffff8104047836 */ /* 0x000fc80000000000 */
[----:B------:R-:W-:Y:S01]  /*9210*/  IMAD.IADD R7, R7, 0x1, -R0 ;  /* 0x0000000107077824 */ /* 0x000fe200078e0a00 */
[C---:B------:R-:W-:Y:S01]  /*9220*/  IADD3 R5, PT, PT, R4.reuse, 0x7f, -R5 ;  /* 0x0000007f04057810 */ /* 0x040fe20007ffe805 */
[----:B------:R-:W-:Y:S02]  /*9230*/  IMAD R0, R4, -0x800000, R6 ;  /* 0xff80000004007824 */ /* 0x000fe400078e0206 */
[----:B------:R-:W0:Y:S01]  /*9240*/  MUFU.RCP R3, R7 ;  /* 0x0000000700037308 */ /* 0x000e220000001000 */
[----:B------:R-:W-:Y:S01]  /*9250*/  FADD.FTZ R9, -R7, -RZ ;  /* 0x800000ff07097221 */ /* 0x000fe20000010100 */
[----:B------:R-:W-:-:S03]  /*9260*/  IMAD.IADD R5, R5, 0x1, R8 ;  /* 0x0000000105057824 */ /* 0x000fc600078e0208 */
[----:B0-----:R-:W-:-:S04]  /*9270*/  FFMA R10, R3, R9, 1 ;  /* 0x3f800000030a7423 */ /* 0x001fc80000000009 */
[----:B------:R-:W-:-:S04]  /*9280*/  FFMA R10, R3, R10, R3 ;  /* 0x0000000a030a7223 */ /* 0x000fc80000000003 */
[----:B------:R-:W-:-:S04]  /*9290*/  FFMA R3, R0, R10, RZ ;  /* 0x0000000a00037223 */ /* 0x000fc800000000ff */
[----:B------:R-:W-:-:S04]  /*92a0*/  FFMA R6, R9, R3, R0 ;  /* 0x0000000309067223 */ /* 0x000fc80000000000 */
[----:B------:R-:W-:-:S04]  /*92b0*/  FFMA R13, R10, R6, R3 ;  /* 0x000000060a0d7223 */ /* 0x000fc80000000003 */
[----:B------:R-:W-:-:S04]  /*92c0*/  FFMA R6, R9, R13, R0 ;  /* 0x0000000d09067223 */ /* 0x000fc80000000000 */
[----:B------:R-:W-:-:S05]  /*92d0*/  FFMA R3, R10, R6, R13 ;  /* 0x000000060a037223 */ /* 0x000fca000000000d */
[----:B------:R-:W-:-:S04]  /*92e0*/  SHF.R.U32.HI R0, RZ, 0x17, R3 ;  /* 0x00000017ff007819 */ /* 0x000fc80000011603 */
[----:B------:R-:W-:-:S05]  /*92f0*/  LOP3.LUT R0, R0, 0xff, RZ, 0xc0, !PT ;  /* 0x000000ff00007812 */ /* 0x000fca00078ec0ff */
[----:B------:R-:W-:-:S04]  /*9300*/  IMAD.IADD R8, R0, 0x1, R5 ;  /* 0x0000000100087824 */ /* 0x000fc800078e0205 */
[----:B------:R-:W-:-:S05]  /*9310*/  VIADD R0, R8, 0xffffffff ;  /* 0xffffffff08007836 */ /* 0x000fca0000000000 */
[----:B------:R-:W-:-:S13]  /*9320*/  ISETP.GE.U32.AND P0, PT, R0, 0xfe, PT ;  /* 0x000000fe0000780c */ /* 0x000fda0003f06070 */
[----:B------:R-:W-:Y:S05]  /*9330*/  @!P0 BRA `(.L_x_161) ;  /* 0x0000000000808947 */ /* 0x000fea0003800000 */
[----:B------:R-:W-:-:S13]  /*9340*/  ISETP.GT.AND P0, PT, R8, 0xfe, PT ;  /* 0x000000fe0800780c */ /* 0x000fda0003f04270 */
[----:B------:R-:W-:Y:S05]  /*9350*/  @P0 BRA `(.L_x_162) ;  /* 0x00000000006c0947 */ /* 0x000fea0003800000 */
[----:B------:R-:W-:-:S13]  /*9360*/  ISETP.GE.AND P0, PT, R8, 0x1, PT ;  /* 0x000000010800780c */ /* 0x000fda0003f06270 */
[----:B------:R-:W-:Y:S05]  /*9370*/  @P0 BRA `(.L_x_163) ;  /* 0x0000000000980947 */ /* 0x000fea0003800000 */
[----:B------:R-:W-:Y:S02]  /*9380*/  ISETP.GE.AND P0, PT, R8, -0x18, PT ;  /* 0xffffffe80800780c */ /* 0x000fe40003f06270 */
[----:B------:R-:W-:-:S11]  /*9390*/  LOP3.LUT R3, R3, 0x80000000, RZ, 0xc0, !PT ;  /* 0x8000000003037812 */ /* 0x000fd600078ec0ff */
[----:B------:R-:W-:Y:S05]  /*93a0*/  @!P0 BRA `(.L_x_163) ;  /* 0x00000000008c8947 */ /* 0x000fea0003800000 */
[-CC-:B------:R-:W-:Y:S01]  /*93b0*/  FFMA.RZ R0, R10, R6.reuse, R13.reuse ;  /* 0x000000060a007223 */ /* 0x180fe2000000c00d */
[----:B------:R-:W-:Y:S02]  /*93c0*/  VIADD R7, R8, 0x20 ;  /* 0x0000002008077836 */ /* 0x000fe40000000000 */
[-CC-:B------:R-:W-:Y:S01]  /*93d0*/  FFMA.RM R5, R10, R6.reuse, R13.reuse ;  /* 0x000000060a057223 */ /* 0x180fe2000000400d */
[----:B------:R-:W-:Y:S02]  /*93e0*/  ISETP.NE.AND P2, PT, R8, RZ, PT ;  /* 0x000000ff0800720c */ /* 0x000fe40003f45270 */
[----:B------:R-:W-:Y:S01]  /*93f0*/  LOP3.LUT R4, R0, 0x7fffff, RZ, 0xc0, !PT ;  /* 0x007fffff00047812 */ /* 0x000fe200078ec0ff */
[----:B------:R-:W-:Y:S01]  /*9400*/  FFMA.RP R0, R10, R6, R13 ;  /* 0x000000060a007223 */ /* 0x000fe2000000800d */
[----:B------:R-:W-:Y:S01]  /*9410*/  IMAD.MOV R6, RZ, RZ, -R8 ;  /* 0x000000ffff067224 */ /* 0x000fe200078e0a08 */
[----:B------:R-:W-:Y:S02]  /*9420*/  ISETP.NE.AND P1, PT, R8, RZ, PT ;  /* 0x000000ff0800720c */ /* 0x000fe40003f25270 */
[----:B------:R-:W-:-:S02]  /*9430*/  LOP3.LUT R4, R4, 0x800000, RZ, 0xfc, !PT ;  /* 0x0080000004047812 */ /* 0x000fc400078efcff */
[----:B------:R-:W-:Y:S02]  /*9440*/  FSETP.NEU.FTZ.AND P0, PT, R0, R5, PT ;  /* 0x000000050000720b */ /* 0x000fe40003f1d000 */
[----:B------:R-:W-:Y:S02]  /*9450*/  SHF.L.U32 R7, R4, R7, RZ ;  /* 0x0000000704077219 */ /* 0x000fe400000006ff */
[----:B------:R-:W-:Y:S02]  /*9460*/  SEL R5, R6, RZ, P2 ;  /* 0x000000ff06057207 */ /* 0x000fe40001000000 */
[----:B------:R-:W-:Y:S02]  /*9470*/  ISETP.NE.AND P1, PT, R7, RZ, P1 ;  /* 0x000000ff0700720c */ /* 0x000fe40000f25270 */
[----:B------:R-:W-:Y:S02]  /*9480*/  SHF.R.U32.HI R5, RZ, R5, R4 ;  /* 0x00000005ff057219 */ /* 0x000fe40000011604 */
[----:B------:R-:W-:-:S02]  /*9490*/  PLOP3.LUT P0, PT, P0, P1, PT, 0xf8, 0x8f ;  /* 0x00000000008f781c */ /* 0x000fc40000703f70 */
[----:B------:R-:W-:Y:S02]  /*94a0*/  SHF.R.U32.HI R7, RZ, 0x1, R5 ;  /* 0x00000001ff077819 */ /* 0x000fe40000011605 */
[----:B------:R-:W-:-:S04]  /*94b0*/  SEL R0, RZ, 0x1, !P0 ;  /* 0x00000001ff007807 */ /* 0x000fc80004000000 */
[----:B------:R-:W-:-:S04]  /*94c0*/  LOP3.LUT R0, R0, 0x1, R7, 0xf8, !PT ;  /* 0x0000000100007812 */ /* 0x000fc800078ef807 */
[----:B------:R-:W-:-:S05]  /*94d0*/  LOP3.LUT R0, R0, R5, RZ, 0xc0, !PT ;  /* 0x0000000500007212 */ /* 0x000fca00078ec0ff */
[----:B------:R-:W-:-:S05]  /*94e0*/  IMAD.IADD R0, R7, 0x1, R0 ;  /* 0x0000000107007824 */ /* 0x000fca00078e0200 */
[----:B------:R-:W-:Y:S01]  /*94f0*/  LOP3.LUT R3, R0, R3, RZ, 0xfc, !PT ;  /* 0x0000000300037212 */ /* 0x000fe200078efcff */
[----:B------:R-:W-:Y:S06]  /*9500*/  BRA `(.L_x_163) ;  /* 0x0000000000347947 */ /* 0x000fec0003800000 */
.L_x_162:
[----:B------:R-:W-:-:S04]  /*9510*/  LOP3.LUT R3, R3, 0x80000000, RZ, 0xc0, !PT ;  /* 0x8000000003037812 */ /* 0x000fc800078ec0ff */
[----:B------:R-:W-:Y:S01]  /*9520*/  LOP3.LUT R3, R3, 0x7f800000, RZ, 0xfc, !PT ;  /* 0x7f80000003037812 */ /* 0x000fe200078efcff */
[----:B------:R-:W-:Y:S06]  /*9530*/  BRA `(.L_x_163) ;  /* 0x0000000000287947 */ /* 0x000fec0003800000 */
.L_x_161:
[----:B------:R-:W-:Y:S01]  /*9540*/  IMAD R3, R5, 0x800000, R3 ;  /* 0x0080000005037824 */ /* 0x000fe200078e0203 */
[----:B------:R-:W-:Y:S06]  /*9550*/  BRA `(.L_x_163) ;  /* 0x0000000000207947 */ /* 0x000fec0003800000 */
.L_x_160:
[----:B------:R-:W-:-:S04]  /*9560*/  LOP3.LUT R3, R7, 0x80000000, R6, 0x48, !PT ;  /* 0x8000000007037812 */ /* 0x000fc800078e4806 */
[----:B------:R-:W-:Y:S01]  /*9570*/  LOP3.LUT R3, R3, 0x7f800000, RZ, 0xfc, !PT ;  /* 0x7f80000003037812 */ /* 0x000fe200078efcff */
[----:B------:R-:W-:Y:S06]  /*9580*/  BRA `(.L_x_163) ;  /* 0x0000000000147947 */ /* 0x000fec0003800000 */
.L_x_159:
[----:B------:R-:W-:Y:S01]  /*9590*/  LOP3.LUT R3, R7, 0x80000000, R6, 0x48, !PT ;  /* 0x8000000007037812 */ /* 0x000fe200078e4806 */
[----:B------:R-:W-:Y:S06]  /*95a0*/  BRA `(.L_x_163) ;  /* 0x00000000000c7947 */ /* 0x000fec0003800000 */
.L_x_158:
[----:B------:R-:W0:Y:S01]  /*95b0*/  MUFU.RSQ R3, -QNAN ;  /* 0xffc0000000037908 */ /* 0x000e220000001400 */
[----:B------:R-:W-:Y:S05]  /*95c0*/  BRA `(.L_x_163) ;  /* 0x0000000000047947 */ /* 0x000fea0003800000 */
.L_x_157:
[----:B------:R-:W-:-:S07]  /*95d0*/  FADD.FTZ R3, R0, R3 ;  /* 0x0000000300037221 */ /* 0x000fce0000010000 */
.L_x_163:
[----:B------:R-:W-:Y:S02]  /*95e0*/  IMAD.MOV.U32 R4, RZ, RZ, R11 ;  /* 0x000000ffff047224 */ /* 0x000fe400078e000b */
[----:B------:R-:W-:-:S04]  /*95f0*/  IMAD.MOV.U32 R5, RZ, RZ, 0x0 ;  /* 0x00000000ff057424 */ /* 0x000fc800078e00ff */
[----:B0-----:R-:W-:Y:S05]  /*9600*/  RET.REL.NODEC R4 `(_Z10bruteForcef) ;  /* 0xffffff68047c7950 */ /* 0x001fea0003c3ffff */
        .type           $_Z10bruteForcef$__internal_accurate_pow,@function
        .size           $_Z10bruteForcef$__internal_accurate_pow,($_Z10bruteForcef$__internal_trig_reduction_slowpathd - $_Z10bruteForcef$__internal_accurate_pow)
$_Z10bruteForcef$__internal_accurate_pow:
[----:B------:R-:W-:Y:S01]  /*9610*/  ISETP.GT.U32.AND P1, PT, R29, 0xfffff, PT ;  /* 0x000fffff1d00780c */ /* 0x000fe20003f24070 */
[--C-:B------:R-:W-:Y:S01]  /*9620*/  IMAD.MOV.U32 R31, RZ, RZ, R29.reuse ;  /* 0x000000ffff1f7224 */ /* 0x100fe200078e001d */
[----:B------:R-:W-:Y:S01]  /*9630*/  UMOV UR4, 0x7d2cafe2 ;  /* 0x7d2cafe200047882 */ /* 0x000fe20000000000 */
[----:B------:R-:W-:Y:S01]  /*9640*/  IMAD.MOV.U32 R50, RZ, RZ, R30 ;  /* 0x000000ffff327224 */ /* 0x000fe200078e001e */
[----:B------:R-:W-:Y:S01]  /*9650*/  UMOV UR5, 0x3eb0f5ff ;  /* 0x3eb0f5ff00057882 */ /* 0x000fe20000000000 */
[----:B------:R-:W-:Y:S01]  /*9660*/  IMAD.MOV.U32 R32, RZ, RZ, 0x41ad3b5a ;  /* 0x41ad3b5aff207424 */ /* 0x000fe200078e00ff */
[----:B------:R-:W-:Y:S01]  /*9670*/  SHF.R.U32.HI R29, RZ, 0x14, R29 ;  /* 0x00000014ff1d7819 */ /* 0x000fe2000001161d */
[----:B------:R-:W-:Y:S01]  /*9680*/  IMAD.MOV.U32 R33, RZ, RZ, 0x3ed0f5d2 ;  /* 0x3ed0f5d2ff217424 */ /* 0x000fe200078e00ff */
[----:B------:R-:W-:Y:S01]  /*9690*/  UMOV UR6, 0x3b39803f ;  /* 0x3b39803f00067882 */ /* 0x000fe20000000000 */
[----:B------:R-:W-:-:S04]  /*96a0*/  UMOV UR7, 0x3c7abc9e ;  /* 0x3c7abc9e00077882 */ /* 0x000fc80000000000 */
[----:B------:R-:W-:Y:S01]  /*96b0*/  @!P1 DMUL R36, R30, 1.80143985094819840000e+16 ;  /* 0x435000001e249828 */ /* 0x000fe20000000000 */
[----:B------:R-:W-:-:S09]  /*96c0*/  IMAD.MOV.U32 R30, RZ, RZ, RZ ;  /* 0x000000ffff1e7224 */ /* 0x000fd200078e00ff */
[----:B------:R-:W-:Y:S01]  /*96d0*/  @!P1 IMAD.MOV.U32 R31, RZ, RZ, R37 ;  /* 0x000000ffff1f9224 */ /* 0x000fe200078e0025 */
[----:B------:R-:W-:Y:S01]  /*96e0*/  @!P1 LEA.HI R29, R37, 0xffffffca, RZ, 0xc ;  /* 0xffffffca251d9811 */ /* 0x000fe200078f60ff */
[----:B------:R-:W-:-:S03]  /*96f0*/  @!P1 IMAD.MOV.U32 R50, RZ, RZ, R36 ;  /* 0x000000ffff329224 */ /* 0x000fc600078e0024 */
[----:B------:R-:W-:-:S04]  /*9700*/  LOP3.LUT R31, R31, 0x800fffff, RZ, 0xc0, !PT ;  /* 0x800fffff1f1f7812 */ /* 0x000fc800078ec0ff */
[----:B------:R-:W-:-:S04]  /*9710*/  LOP3.LUT R51, R31, 0x3ff00000, RZ, 0xfc, !PT ;  /* 0x3ff000001f337812 */ /* 0x000fc800078efcff */
[----:B------:R-:W-:-:S13]  /*9720*/  ISETP.GE.U32.AND P2, PT, R51, 0x3ff6a09f, PT ;  /* 0x3ff6a09f3300780c */ /* 0x000fda0003f46070 */
[----:B------:R-:W-:-:S04]  /*9730*/  @P2 VIADD R31, R51, 0xfff00000 ;  /* 0xfff00000331f2836 */ /* 0x000fc80000000000 */
[----:B------:R-:W-:-:S06]  /*9740*/  @P2 IMAD.MOV.U32 R51, RZ, RZ, R31 ;  /* 0x000000ffff332224 */ /* 0x000fcc00078e001f */
[C---:B------:R-:W-:Y:S02]  /*9750*/  DADD R38, R50.reuse, 1 ;  /* 0x3ff0000032267429 */ /* 0x040fe40000000000 */
[----:B------:R-:W-:-:S04]  /*9760*/  DADD R50, R50, -1 ;  /* 0xbff0000032327429 */ /* 0x000fc80000000000 */
[----:B------:R-:W0:Y:S02]  /*9770*/  MUFU.RCP64H R31, R39 ;  /* 0x00000027001f7308 */ /* 0x000e240000001800 */
        /* <DEDUP_REMOVED lines=8> */
[----:B------:R-:W-:-:S06]  /*9800*/  UMOV UR5, 0x3ef3b20a ;  /* 0x3ef3b20a00057882 */ /* 0x000fcc0000000000 */
[----:B------:R-:W-:Y:S01]  /*9810*/  DFMA R38, R62, R32, UR4 ;  /* 0x000000043e267e2b */ /* 0x000fe20008000020 */
        /* <DEDUP_REMOVED lines=10> */
[----:B------:R-:W-:-:S05]  /*98c0*/  DFMA R32, R50, -R30, R32 ;  /* 0x8000001e3220722b */ /* 0x000fca0000000020 */
[----:B------:R-:W-:Y:S01]  /*98d0*/  DFMA R38, R62, R38, UR4 ;  /* 0x000000043e267e2b */ /* 0x000fe20008000026 */
[----:B------:R-:W-:Y:S01]  /*98e0*/  UMOV UR4, 0x99999dfb ;  /* 0x99999dfb00047882 */ /* 0x000fe20000000000 */
[----:B------:R-:W-:Y:S01]  /*98f0*/  UMOV UR5, 0x3f899999 ;  /* 0x3f89999900057882 */ /* 0x000fe20000000000 */
[----:B------:R-:W-:-:S05]  /*9900*/  DMUL R32, R34, R32 ;  /* 0x0000002022207228 */ /* 0x000fca0000000000 */
[----:B------:R-:W-:Y:S01]  /*9910*/  DFMA R38, R62, R38, UR4 ;  /* 0x000000043e267e2b */ /* 0x000fe20008000026 */
[----:B------:R-:W-:Y:S01]  /*9920*/  UMOV UR4, 0x55555555 ;  /* 0x5555555500047882 */ /* 0x000fe20000000000 */
[----:B------:R-:W-:-:S06]  /*9930*/  UMOV UR5, 0x3fb55555 ;  /* 0x3fb5555500057882 */ /* 0x000fcc0000000000 */
[----:B------:R-:W-:-:S08]  /*9940*/  DFMA R34, R62, R38, UR4 ;  /* 0x000000043e227e2b */ /* 0x000fd00008000026 */
[----:B------:R-:W-:Y:S01]  /*9950*/  DADD R50, -R34, UR4 ;  /* 0x0000000422327e29 */ /* 0x000fe20008000100 */
[----:B------:R-:W-:Y:S01]  /*9960*/  UMOV UR4, 0xb9e7b0 ;  /* 0x00b9e7b000047882 */ /* 0x000fe20000000000 */
[----:B------:R-:W-:-:S06]  /*9970*/  UMOV UR5, 0x3c46a4cb ;  /* 0x3c46a4cb00057882 */ /* 0x000fcc0000000000 */
[----:B------:R-:W-:Y:S02]  /*9980*/  DFMA R50, R62, R38, R50 ;  /* 0x000000263e32722b */ /* 0x000fe40000000032 */
[----:B------:R-:W-:Y:S01]  /*9990*/  DMUL R62, R30, R30 ;  /* 0x0000001e1e3e7228 */ /* 0x000fe20000000000 */
[----:B------:R-:W-:Y:S02]  /*99a0*/  VIADD R39, R33, 0x100000 ;  /* 0x0010000021277836 */ /* 0x000fe40000000000 */
[----:B------:R-:W-:-:S03]  /*99b0*/  IMAD.MOV.U32 R38, RZ, RZ, R32 ;  /* 0x000000ffff267224 */ /* 0x000fc600078e0020 */
[----:B------:R-:W-:Y:S01]  /*99c0*/  DADD R50, R50, -UR4 ;  /* 0x8000000432327e29 */ /* 0x000fe20008000000 */
[----:B------:R-:W-:Y:S01]  /*99d0*/  UMOV UR4, 0x80000000 ;  /* 0x8000000000047882 */ /* 0x000fe20000000000 */
[----:B------:R-:W-:Y:S01]  /*99e0*/  DFMA R36, R30, R30, -R62 ;  /* 0x0000001e1e24722b */ /* 0x000fe2000000083e */
[----:B------:R-:W-:-:S07]  /*99f0*/  UMOV UR5, 0x43300000 ;  /* 0x4330000000057882 */ /* 0x000fce0000000000 */
[C---:B------:R-:W-:Y:S02]  /*9a00*/  DFMA R38, R30.reuse, R38, R36 ;  /* 0x000000261e26722b */ /* 0x040fe40000000024 */
[----:B------:R-:W-:-:S08]  /*9a10*/  DMUL R36, R30, R62 ;  /* 0x0000003e1e247228 */ /* 0x000fd00000000000 */
[----:B------:R-:W-:-:S08]  /*9a20*/  DFMA R64, R30, R62, -R36 ;  /* 0x0000003e1e40722b */ /* 0x000fd00000000824 */
[----:B------:R-:W-:-:S08]  /*9a30*/  DFMA R64, R32, R62, R64 ;  /* 0x0000003e2040722b */ /* 0x000fd00000000040 */
[----:B------:R-:W-:Y:S02]  /*9a40*/  DFMA R64, R30, R38, R64 ;  /* 0x000000261e40722b */ /* 0x000fe40000000040 */
[----:B------:R-:W-:-:S08]  /*9a50*/  DADD R38, R34, R50 ;  /* 0x0000000022267229 */ /* 0x000fd00000000032 */
[----:B------:R-:W-:-:S08]  /*9a60*/  DADD R34, R34, -R38 ;  /* 0x0000000022227229 */ /* 0x000fd00000000826 */
[----:B------:R-:W-:Y:S02]  /*9a70*/  DADD R50, R50, R34 ;  /* 0x0000000032327229 */ /* 0x000fe40000000022 */
[----:B------:R-:W-:-:S08]  /*9a80*/  DMUL R34, R38, R36 ;  /* 0x0000002426227228 */ /* 0x000fd00000000000 */
[----:B------:R-:W-:-:S08]  /*9a90*/  DFMA R62, R38, R36, -R34 ;  /* 0x00000024263e722b */ /* 0x000fd00000000822 */
[----:B------:R-:W-:-:S08]  /*9aa0*/  DFMA R62, R38, R64, R62 ;  /* 0x00000040263e722b */ /* 0x000fd0000000003e */
[----:B------:R-:W-:-:S08]  /*9ab0*/  DFMA R50, R50, R36, R62 ;  /* 0x000000243232722b */ /* 0x000fd0000000003e */
[----:B------:R-:W-:-:S08]  /*9ac0*/  DADD R38, R34, R50 ;  /* 0x0000000022267229 */ /* 0x000fd00000000032 */
[--C-:B------:R-:W-:Y:S02]  /*9ad0*/  DADD R36, R30, R38.reuse ;  /* 0x000000001e247229 */ /* 0x100fe40000000026 */
[----:B------:R-:W-:-:S06]  /*9ae0*/  DADD R34, R34, -R38 ;  /* 0x0000000022227229 */ /* 0x000fcc0000000826 */
[----:B------:R-:W-:Y:S02]  /*9af0*/  DADD R30, R30, -R36 ;  /* 0x000000001e1e7229 */ /* 0x000fe40000000824 */
[----:B------:R-:W-:-:S06]  /*9b00*/  DADD R34, R50, R34 ;  /* 0x0000000032227229 */ /* 0x000fcc0000000022 */
[----:B------:R-:W-:-:S08]  /*9b10*/  DADD R30, R38, R30 ;  /* 0x00000000261e7229 */ /* 0x000fd0000000001e */
[----:B------:R-:W-:Y:S01]  /*9b20*/  DADD R30, R34, R30 ;  /* 0x00000000221e7229 */ /* 0x000fe2000000001e */
[C---:B------:R-:W-:Y:S02]  /*9b30*/  VIADD R34, R29.reuse, 0xfffffc01 ;  /* 0xfffffc011d227836 */ /* 0x040fe40000000000 */
[----:B------:R-:W-:-:S05]  /*9b40*/  @P2 VIADD R34, R29, 0xfffffc02 ;  /* 0xfffffc021d222836 */ /* 0x000fca0000000000 */
[----:B------:R-:W-:Y:S01]  /*9b50*/  DADD R38, R32, R30 ;  /* 0x0000000020267229 */ /* 0x000fe2000000001e */
[----:B------:R-:W-:Y:S01]  /*9b60*/  LOP3.LUT R32, R34, 0x80000000, RZ, 0x3c, !PT ;  /* 0x8000000022207812 */ /* 0x000fe200078e3cff */
[----:B------:R-:W-:-:S06]  /*9b70*/  IMAD.MOV.U32 R33, RZ, RZ, 0x43300000 ;  /* 0x43300000ff217424 */ /* 0x000fcc00078e00ff */
[----:B------:R-:W-:Y:S02]  /*9b80*/  DADD R34, R36, R38 ;  /* 0x0000000024227229 */ /* 0x000fe40000000026 */
[----:B------:R-:W-:Y:S01]  /*9b90*/  DADD R32, R32, -UR4 ;  /* 0x8000000420207e29 */ /* 0x000fe20008000000 */
[----:B------:R-:W-:Y:S01]  /*9ba0*/  UMOV UR4, 0xfefa39ef ;  /* 0xfefa39ef00047882 */ /* 0x000fe20000000000 */
[----:B------:R-:W-:-:S04]  /*9bb0*/  UMOV UR5, 0x3fe62e42 ;  /* 0x3fe62e4200057882 */ /* 0x000fc80000000000 */
[--C-:B------:R-:W-:Y:S02]  /*9bc0*/  DADD R50, R36, -R34.reuse ;  /* 0x0000000024327229 */ /* 0x100fe40000000822 */
[----:B------:R-:W-:-:S06]  /*9bd0*/  DFMA R30, R32, UR4, R34 ;  /* 0x00000004201e7c2b */ /* 0x000fcc0008000022 */
[----:B------:R-:W-:Y:S02]  /*9be0*/  DADD R50, R38, R50 ;  /* 0x0000000026327229 */ /* 0x000fe40000000032 */
[----:B------:R-:W-:Y:S01]  /*9bf0*/  DFMA R36, R32, -UR4, R30 ;  /* 0x8000000420247c2b */ /* 0x000fe2000800001e */
[----:B------:R-:W-:Y:S02]  /*9c00*/  IMAD.MOV.U32 R39, RZ, RZ, R13 ;  /* 0x000000ffff277224 */ /* 0x000fe400078e000d */
[----:B------:R-:W-:Y:S02]  /*9c10*/  IMAD.MOV.U32 R38, RZ, RZ, R66 ;  /* 0x000000ffff267224 */ /* 0x000fe400078e0042 */
[C---:B------:R-:W-:Y:S01]  /*9c20*/  IMAD.SHL.U32 R29, R39.reuse, 0x2, RZ ;  /* 0x00000002271d7824 */ /* 0x040fe200078e00ff */
[----:B------:R-:W-:Y:S02]  /*9c30*/  LOP3.LUT R13, R39, 0xff0fffff, RZ, 0xc0, !PT ;  /* 0xff0fffff270d7812 */ /* 0x000fe400078ec0ff */
[----:B------:R-:W-:-:S02]  /*9c40*/  DADD R36, -R34, R36 ;  /* 0x0000000022247229 */ /* 0x000fc40000000124 */
[----:B------:R-:W-:-:S04]  /*9c50*/  ISETP.GT.U32.AND P1, PT, R29, -0x2000001, PT ;  /* 0xfdffffff1d00780c */ /* 0x000fc80003f24070 */
[----:B------:R-:W-:Y:S02]  /*9c60*/  SEL R39, R13, R39, P1 ;  /* 0x000000270d277207 */ /* 0x000fe40000800000 */
[----:B------:R-:W-:-:S08]  /*9c70*/  DADD R36, R50, -R36 ;  /* 0x0000000032247229 */ /* 0x000fd00000000824 */
[----:B------:R-:W-:-:S08]  /*9c80*/  DFMA R32, R32, UR6, R36 ;  /* 0x0000000620207c2b */ /* 0x000fd00008000024 */
[----:B------:R-:W-:-:S08]  /*9c90*/  DADD R34, R30, R32 ;  /* 0x000000001e227229 */ /* 0x000fd00000000020 */
[----:B------:R-:W-:Y:S02]  /*9ca0*/  DADD R30, R30, -R34 ;  /* 0x000000001e1e7229 */ /* 0x000fe40000000822 */
[----:B------:R-:W-:-:S06]  /*9cb0*/  DMUL R50, R34, R38 ;  /* 0x0000002622327228 */ /* 0x000fcc0000000000 */
[----:B------:R-:W-:Y:S02]  /*9cc0*/  DADD R30, R32, R30 ;  /* 0x00000000201e7229 */ /* 0x000fe4000000001e */
[----:B------:R-:W-:-:S08]  /*9cd0*/  DFMA R34, R34, R38, -R50 ;  /* 0x000000262222722b */ /* 0x000fd00000000832 */
[----:B------:R-:W-:Y:S01]  /*9ce0*/  DFMA R38, R30, R38, R34 ;  /* 0x000000261e26722b */ /* 0x000fe20000000022 */
[----:B------:R-:W-:Y:S02]  /*9cf0*/  IMAD.MOV.U32 R30, RZ, RZ, 0x652b82fe ;  /* 0x652b82feff1e7424 */ /* 0x000fe400078e00ff */
[----:B------:R-:W-:-:S05]  /*9d00*/  IMAD.MOV.U32 R31, RZ, RZ, 0x3ff71547 ;  /* 0x3ff71547ff1f7424 */ /* 0x000fca00078e00ff */
[----:B------:R-:W-:-:S08]  /*9d10*/  DADD R32, R50, R38 ;  /* 0x0000000032207229 */ /* 0x000fd00000000026 */
[----:B------:R-:W-:Y:S02]  /*9d20*/  DFMA R30, R32, R30, 6.75539944105574400000e+15 ;  /* 0x43380000201e742b */ /* 0x000fe4000000001e */
[----:B------:R-:W-:Y:S01]  /*9d30*/  FSETP.GEU.AND P1, PT, |R33|, 4.1917929649353027344, PT ;  /* 0x4086232b2100780b */ /* 0x000fe20003f2e200 */
[----:B------:R-:W-:-:S05]  /*9d40*/  DADD R50, R50, -R32 ;  /* 0x0000000032327229 */ /* 0x000fca0000000820 */
[----:B------:R-:W-:-:S03]  /*9d50*/  DADD R34, R30, -6.75539944105574400000e+15 ;  /* 0xc33800001e227429 */ /* 0x000fc60000000000 */
[----:B------:R-:W-:-:S05]  /*9d60*/  DADD R38, R38, R50 ;  /* 0x0000000026267229 */ /* 0x000fca0000000032 */
[----:B------:R-:W-:Y:S01]  /*9d70*/  DFMA R36, R34, -UR4, R32 ;  /* 0x8000000422247c2b */ /* 0x000fe20008000020 */
[----:B------:R-:W-:Y:S01]  /*9d80*/  UMOV UR4, 0x3b39803f ;  /* 0x3b39803f00047882 */ /* 0x000fe20000000000 */
[----:B------:R-:W-:-:S06]  /*9d90*/  UMOV UR5, 0x3c7abc9e ;  /* 0x3c7abc9e00057882 */ /* 0x000fcc0000000000 */
[----:B------:R-:W-:Y:S01]  /*9da0*/  DFMA R36, R34, -UR4, R36 ;  /* 0x8000000422247c2b */ /* 0x000fe20008000024 */
[----:B------:R-:W-:Y:S01]  /*9db0*/  UMOV UR4, 0x69ce2bdf ;  /* 0x69ce2bdf00047882 */ /* 0x000fe20000000000 */
[----:B------:R-:W-:Y:S01]  /*9dc0*/  IMAD.MOV.U32 R34, RZ, RZ, -0x35dec16 ;  /* 0xfca213eaff227424 */ /* 0x000fe200078e00ff */
[----:B------:R-:W-:Y:S01]  /*9dd0*/  UMOV UR5, 0x3e5ade15 ;  /* 0x3e5ade1500057882 */ /* 0x000fe20000000000 */
[----:B------:R-:W-:-:S06]  /*9de0*/  IMAD.MOV.U32 R35, RZ, RZ, 0x3e928af3 ;  /* 0x3e928af3ff237424 */ /* 0x000fcc00078e00ff */
[----:B------:R-:W-:Y:S01]  /*9df0*/  DFMA R34, R36, UR4, R34 ;  /* 0x0000000424227c2b */ /* 0x000fe20008000022 */
        /* <DEDUP_REMOVED lines=25> */
[----:B------:R-:W-:-:S10]  /*9f90*/  DFMA R34, R36, R34, 1 ;  /* 0x3ff000002422742b */ /* 0x000fd40000000022 */
[----:B------:R-:W-:Y:S02]  /*9fa0*/  IMAD R37, R30, 0x100000, R35 ;  /* 0x001000001e257824 */ /* 0x000fe400078e0223 */
[----:B------:R-:W-:Y:S01]  /*9fb0*/  IMAD.MOV.U32 R36, RZ, RZ, R34 ;  /* 0x000000ffff247224 */ /* 0x000fe200078e0022 */
[----:B------:R-:W-:Y:S06]  /*9fc0*/  @!P1 BRA `(.L_x_164) ;  /* 0x0000000000309947 */ /* 0x000fec0003800000 */
[----:B------:R-:W-:Y:S01]  /*9fd0*/  FSETP.GEU.AND P2, PT, |R33|, 4.2275390625, PT ;  /* 0x408748002100780b */ /* 0x000fe20003f4e200 */
[C---:B------:R-:W-:Y:S02]  /*9fe0*/  DADD R36, R32.reuse, +INF ;  /* 0x7ff0000020247429 */ /* 0x040fe40000000000 */
[----:B------:R-:W-:-:S08]  /*9ff0*/  DSETP.GEU.AND P1, PT, R32, RZ, PT ;  /* 0x000000ff2000722a */ /* 0x000fd00003f2e000 */
[----:B------:R-:W-:Y:S02]  /*a000*/  FSEL R36, R36, RZ, P1 ;  /* 0x000000ff24247208 */ /* 0x000fe40000800000 */
[----:B------:R-:W-:Y:S02]  /*a010*/  @!P2 LEA.HI R13, R30, R30, RZ, 0x1 ;  /* 0x0000001e1e0da211 */ /* 0x000fe400078f08ff */
[----:B------:R-:W-:Y:S02]  /*a020*/  FSEL R37, R37, RZ, P1 ;  /* 0x000000ff25257208 */ /* 0x000fe40000800000 */
[----:B------:R-:W-:-:S05]  /*a030*/  @!P2 SHF.R.S32.HI R13, RZ, 0x1, R13 ;  /* 0x00000001ff0da819 */ /* 0x000fca000001140d */
[----:B------:R-:W-:Y:S02]  /*a040*/  @!P2 IMAD.IADD R30, R30, 0x1, -R13 ;  /* 0x000000011e1ea824 */ /* 0x000fe400078e0a0d */
[----:B------:R-:W-:-:S03]  /*a050*/  @!P2 IMAD R35, R13, 0x100000, R35 ;  /* 0x001000000d23a824 */ /* 0x000fc600078e0223 */
[----:B------:R-:W-:Y:S01]  /*a060*/  @!P2 LEA R31, R30, 0x3ff00000, 0x14 ;  /* 0x3ff000001e1fa811 */ /* 0x000fe200078ea0ff */
[----:B------:R-:W-:-:S06]  /*a070*/  @!P2 IMAD.MOV.U32 R30, RZ, RZ, RZ ;  /* 0x000000ffff1ea224 */ /* 0x000fcc00078e00ff */
[----:B------:R-:W-:-:S11]  /*a080*/  @!P2 DMUL R36, R34, R30 ;  /* 0x0000001e2224a228 */ /* 0x000fd60000000000 */
.L_x_164:
[----:B------:R-:W-:Y:S01]  /*a090*/  DFMA R38, R38, R36, R36 ;  /* 0x000000242626722b */ /* 0x000fe20000000024 */
[----:B------:R-:W-:Y:S01]  /*a0a0*/  IMAD.MOV.U32 R29, RZ, RZ, 0x0 ;  /* 0x00000000ff1d7424 */ /* 0x000fe200078e00ff */
[----:B------:R-:W-:-:S08]  /*a0b0*/  DSETP.NEU.AND P1, PT, |R36|, +INF , PT ;  /* 0x7ff000002400742a */ /* 0x000fd00003f2d200 */
[----:B------:R-:W-:Y:S02]  /*a0c0*/  FSEL R30, R36, R38, !P1 ;  /* 0x00000026241e7208 */ /* 0x000fe40004800000 */
[----:B------:R-:W-:Y:S01]  /*a0d0*/  FSEL R31, R37, R39, !P1 ;  /* 0x00000027251f7208 */ /* 0x000fe20004800000 */
[----:B------:R-:W-:Y:S06]  /*a0e0*/  RET.REL.NODEC R28 `(_Z10bruteForcef) ;  /* 0xffffff5c1cc47950 */ /* 0x000fec0003c3ffff */
        .type           $_Z10bruteForcef$__internal_trig_reduction_slowpathd,@function
        .size           $_Z10bruteForcef$__internal_trig_reduction_slowpathd,(.L_x_178 - $_Z10bruteForcef$__internal_trig_reduction_slowpathd)
$_Z10bruteForcef$__internal_trig_reduction_slowpathd:
[----:B------:R-:W-:Y:S01]  /*a0f0*/  SHF.R.U32.HI R50, RZ, 0x14, R37 ;  /* 0x00000014ff327819 */ /* 0x000fe20000011625 */
[----:B------:R-:W-:-:S03]  /*a100*/  IMAD.MOV.U32 R28, RZ, RZ, RZ ;  /* 0x000000ffff1c7224 */ /* 0x000fc600078e00ff */
[----:B------:R-:W-:-:S04]  /*a110*/  LOP3.LUT R13, R50, 0x7ff, RZ, 0xc0, !PT ;  /* 0x000007ff320d7812 */ /* 0x000fc800078ec0ff */
[----:B------:R-:W-:-:S13]  /*a120*/  ISETP.NE.AND P0, PT, R13, 0x7ff, PT ;  /* 0x000007ff0d00780c */ /* 0x000fda0003f05270 */
[----:B------:R-:W-:Y:S05]  /*a130*/  @!P0 BRA `(.L_x_165) ;  /* 0x0000000800508947 */ /* 0x000fea0003800000 */
[----:B------:R-:W-:Y:S01]  /*a140*/  VIADD R13, R13, 0xfffffc00 ;  /* 0xfffffc000d0d7836 */ /* 0x000fe20000000000 */
[----:B------:R-:W-:Y:S01]  /*a150*/  BSSY.RECONVERGENT B3, `(.L_x_166) ;  /* 0x0000031000037945 */ /* 0x000fe20003800200 */
[----:B------:R-:W-:-:S03]  /*a160*/  CS2R R58, SRZ ;  /* 0x00000000003a7805 */ /* 0x000fc6000001ff00 */
[----:B------:R-:W-:Y:S02]  /*a170*/  SHF.R.U32.HI R57, RZ, 0x6, R13 ;  /* 0x00000006ff397819 */ /* 0x000fe4000001160d */
[----:B------:R-:W-:Y:S02]  /*a180*/  ISETP.GE.U32.AND P0, PT, R13, 0x80, PT ;  /* 0x000000800d00780c */ /* 0x000fe40003f06070 */
[C---:B------:R-:W-:Y:S02]  /*a190*/  IADD3 R13, PT, PT, -R57.reuse, 0x13, RZ ;  /* 0x00000013390d7810 */ /* 0x040fe40007ffe1ff */
[----:B------:R-:W-:Y:S02]  /*a1a0*/  IADD3 R28, PT, PT, -R57, 0xf, RZ ;  /* 0x0000000f391c7810 */ /* 0x000fe40007ffe1ff */
[----:B------:R-:W-:Y:S01]  /*a1b0*/  SEL R60, R13, 0x12, P0 ;  /* 0x000000120d3c7807 */ /* 0x000fe20000000000 */
[----:B------:R-:W-:-:S03]  /*a1c0*/  VIADD R13, R1, 0xa0 ;  /* 0x000000a0010d7836 */ /* 0x000fc60000000000 */
[----:B------:R-:W-:-:S13]  /*a1d0*/  ISETP.GE.AND P0, PT, R28, R60, PT ;  /* 0x0000003c1c00720c */ /* 0x000fda0003f06270 */
[----:B------:R-:W-:Y:S05]  /*a1e0*/  @P0 BRA `(.L_x_167) ;  /* 0x00000000009c0947 */ /* 0x000fea0003800000 */
[----:B------:R-:W0:Y:S01]  /*a1f0*/  LDC.64 R38, c[0x0][0x358] ;  /* 0x0000d600ff267b82 */ /* 0x000e220000000a00 */
[C---:B------:R-:W-:Y:S01]  /*a200*/  SHF.L.U64.HI R29, R36.reuse, 0xb, R37 ;  /* 0x0000000b241d7819 */ /* 0x040fe20000010225 */
[----:B------:R-:W-:Y:S01]  /*a210*/  BSSY.RECONVERGENT B4, `(.L_x_168) ;  /* 0x0000023000047945 */ /* 0x000fe20003800200 */
[----:B------:R-:W-:Y:S01]  /*a220*/  IMAD.SHL.U32 R51, R36, 0x800, RZ ;  /* 0x0000080024337824 */ /* 0x000fe200078e00ff */
[----:B------:R-:W-:Y:S01]  /*a230*/  IADD3 R32, PT, PT, RZ, -R57, -R60 ;  /* 0x80000039ff207210 */ /* 0x000fe20007ffe83c */
[----:B------:R-:W-:Y:S01]  /*a240*/  IMAD.MOV.U32 R33, RZ, RZ, R28 ;  /* 0x000000ffff217224 */ /* 0x000fe200078e001c */
[----:B------:R-:W-:Y:S01]  /*a250*/  CS2R R58, SRZ ;  /* 0x00000000003a7805 */ /* 0x000fe2000001ff00 */
[----:B------:R-:W-:Y:S01]  /*a260*/  IMAD.MOV.U32 R34, RZ, RZ, RZ ;  /* 0x000000ffff227224 */ /* 0x000fe200078e00ff */
[----:B------:R-:W-:-:S07]  /*a270*/  LOP3.LUT R61, R29, 0x80000000, RZ, 0xfc, !PT ;  /* 0x800000001d3d7812 */ /* 0x000fce00078efcff */
.L_x_169:
[----:B------:R-:W1:Y:S01]  /*a280*/  LDC.64 R28, c[0x4][0x48] ;  /* 0x01001200ff1c7b82 */ /* 0x000e620000000a00 */
[----:B0-----:R-:W-:Y:S02]  /*a290*/  R2UR UR4, R38 ;  /* 0x00000000260472ca */ /* 0x001fe400000e0000 */
[----:B------:R-:W-:Y:S01]  /*a2a0*/  R2UR UR5, R39 ;  /* 0x00000000270572ca */ /* 0x000fe200000e0000 */
[----:B-1----:R-:W-:-:S12]  /*a2b0*/  IMAD.WIDE R28, R33, 0x8, R28 ;  /* 0x00000008211c7825 */ /* 0x002fd800078e021c */
[----:B------:R-:W2:Y:S01]  /*a2c0*/  LDG.E.64.CONSTANT R28, desc[UR4][R28.64] ;  /* 0x000000041c1c7981 */ /* 0x000ea2000c1e9b00 */
[----:B------:R-:W-:Y:S02]  /*a2d0*/  IMAD.MOV.U32 R30, RZ, RZ, R58 ;  /* 0x000000ffff1e7224 */ /* 0x000fe400078e003a */
[----:B------:R-:W-:Y:S02]  /*a2e0*/  IMAD.MOV.U32 R31, RZ, RZ, R59 ;  /* 0x000000ffff1f7224 */ /* 0x000fe400078e003b */
[----:B------:R-:W-:Y:S02]  /*a2f0*/  VIADD R32, R32, 0x1 ;  /* 0x0000000120207836 */ /* 0x000fe40000000000 */
[----:B------:R-:W-:Y:S02]  /*a300*/  VIADD R33, R33, 0x1 ;  /* 0x0000000121217836 */ /* 0x000fe40000000000 */
[----:B--2---:R-:W-:-:S04]  /*a310*/  IMAD.WIDE.U32 R30, P2, R28, R51, R30 ;  /* 0x000000331c1e7225 */ /* 0x004fc8000784001e */
[----:B------:R-:W-:Y:S02]  /*a320*/  IMAD R35, R28, R61, RZ ;  /* 0x0000003d1c237224 */ /* 0x000fe400078e02ff */
[CC--:B------:R-:W-:Y:S02]  /*a330*/  IMAD R36, R29.reuse, R51.reuse, RZ ;  /* 0x000000331d247224 */ /* 0x0c0fe400078e02ff */
[----:B------:R-:W-:Y:S01]  /*a340*/  IMAD.HI.U32 R59, R29, R51, RZ ;  /* 0x000000331d3b7227 */ /* 0x000fe200078e00ff */
[----:B------:R-:W-:-:S03]  /*a350*/  IADD3 R31, P0, PT, R35, R31, RZ ;  /* 0x0000001f231f7210 */ /* 0x000fc60007f1e0ff */
[----:B------:R-:W-:Y:S01]  /*a360*/  IMAD R35, R34, 0x8, R13 ;  /* 0x0000000822237824 */ /* 0x000fe200078e020d */
[----:B------:R-:W-:Y:S01]  /*a370*/  IADD3 R31, P1, PT, R36, R31, RZ ;  /* 0x0000001f241f7210 */ /* 0x000fe20007f3e0ff */
[----:B------:R-:W-:-:S04]  /*a380*/  IMAD.HI.U32 R36, R28, R61, RZ ;  /* 0x0000003d1c247227 */ /* 0x000fc800078e00ff */
[----:B------:R-:W-:Y:S01]  /*a390*/  IMAD.X R28, RZ, RZ, R36, P2 ;  /* 0x000000ffff1c7224 */ /* 0x000fe200010e0624 */
[----:B------:R1:W-:Y:S01]  /*a3a0*/  STL.64 [R35], R30 ;  /* 0x0000001e23007387 */ /* 0x0003e20000100a00 */
[----:B------:R-:W-:-:S03]  /*a3b0*/  IMAD.HI.U32 R36, R29, R61, RZ ;  /* 0x0000003d1d247227 */ /* 0x000fc600078e00ff */
[----:B------:R-:W-:Y:S01]  /*a3c0*/  IADD3.X R28, P0, PT, R59, R28, RZ, P0, !PT ;  /* 0x0000001c3b1c7210 */ /* 0x000fe2000071e4ff */
[----:B------:R-:W-:Y:S02]  /*a3d0*/  IMAD R29, R29, R61, RZ ;  /* 0x0000003d1d1d7224 */ /* 0x000fe400078e02ff */
[----:B------:R-:W-:-:S03]  /*a3e0*/  VIADD R34, R34, 0x1 ;  /* 0x0000000122227836 */ /* 0x000fc60000000000 */
[----:B------:R-:W-:Y:S01]  /*a3f0*/  IADD3.X R58, P1, PT, R29, R28, RZ, P1, !PT ;  /* 0x0000001c1d3a7210 */ /* 0x000fe20000f3e4ff */
[----:B------:R-:W-:Y:S01]  /*a400*/  IMAD.X R28, RZ, RZ, R36, P0 ;  /* 0x000000ffff1c7224 */ /* 0x000fe200000e0624 */
[----:B------:R-:W-:-:S03]  /*a410*/  ISETP.NE.AND P0, PT, R32, -0xf, PT ;  /* 0xfffffff12000780c */ /* 0x000fc60003f05270 */
[----:B------:R-:W-:-:S10]  /*a420*/  IMAD.X R59, RZ, RZ, R28, P1 ;  /* 0x000000ffff3b7224 */ /* 0x000fd400008e061c */
[----:B-1----:R-:W-:Y:S05]  /*a430*/  @P0 BRA `(.L_x_169) ;  /* 0xfffffffc00900947 */ /* 0x002fea000383ffff */
[----:B------:R-:W-:Y:S05]  /*a440*/  BSYNC.RECONVERGENT B4 ;  /* 0x0000000000047941 */ /* 0x000fea0003800200 */
.L_x_168:
[----:B------:R-:W-:-:S07]  /*a450*/  IMAD.MOV.U32 R28, RZ, RZ, R60 ;  /* 0x000000ffff1c7224 */ /* 0x000fce00078e003c */
.L_x_167:
[----:B------:R-:W-:Y:S05]  /*a460*/  BSYNC.RECONVERGENT B3 ;  /* 0x0000000000037941 */ /* 0x000fea0003800200 */
.L_x_166:
[----:B------:R-:W-:Y:S01]  /*a470*/  LOP3.LUT P0, R51, R50, 0x3f, RZ, 0xc0, !PT ;  /* 0x0000003f32337812 */ /* 0x000fe2000780c0ff */
[----:B------:R-:W-:-:S04]  /*a480*/  IMAD.IADD R28, R57, 0x1, R28 ;  /* 0x00000001391c7824 */ /* 0x000fc800078e021c */
[----:B------:R-:W-:-:S05]  /*a490*/  IMAD.U32 R33, R28, 0x8, R13 ;  /* 0x000000081c217824 */ /* 0x000fca00078e000d */
[----:B------:R0:W-:Y:S04]  /*a4a0*/  STL.64 [R33+-0x78], R58 ;  /* 0xffff883a21007387 */ /* 0x0001e80000100a00 */
[----:B------:R-:W2:Y:S04]  /*a4b0*/  @P0 LDL.64 R34, [R1+0xa8] ;  /* 0x0000a80001220983 */ /* 0x000ea80000100a00 */
[----:B------:R-:W3:Y:S04]  /*a4c0*/  LDL.64 R30, [R1+0xb0] ;  /* 0x0000b000011e7983 */ /* 0x000ee80000100a00 */
[----:B------:R-:W4:Y:S01]  /*a4d0*/  LDL.64 R28, [R1+0xb8] ;  /* 0x0000b800011c7983 */ /* 0x000f220000100a00 */
[----:B------:R-:W-:Y:S01]  /*a4e0*/  @P0 LOP3.LUT R13, R51, 0x3f, RZ, 0x3c, !PT ;  /* 0x0000003f330d0812 */ /* 0x000fe200078e3cff */
[----:B------:R-:W-:Y:S01]  /*a4f0*/  BSSY.RECONVERGENT B3, `(.L_x_170) ;  /* 0x0000034000037945 */ /* 0x000fe20003800200 */
[----:B--2---:R-:W-:-:S02]  /*a500*/  @P0 SHF.R.U64 R32, R34, 0x1, R35 ;  /* 0x0000000122200819 */ /* 0x004fc40000001223 */
[----:B------:R-:W-:Y:S02]  /*a510*/  @P0 SHF.R.U32.HI R34, RZ, 0x1, R35 ;  /* 0x00000001ff220819 */ /* 0x000fe40000011623 */
[----:B---3--:R-:W-:Y:S02]  /*a520*/  @P0 SHF.L.U32 R35, R30, R51, RZ ;  /* 0x000000331e230219 */ /* 0x008fe400000006ff */
[----:B------:R-:W-:Y:S02]  /*a530*/  @P0 SHF.R.U64 R32, R32, R13, R34 ;  /* 0x0000000d20200219 */ /* 0x000fe40000001222 */
[--C-:B------:R-:W-:Y:S02]  /*a540*/  @P0 SHF.R.U32.HI R50, RZ, 0x1, R31.reuse ;  /* 0x00000001ff320819 */ /* 0x100fe4000001161f */
[C-C-:B------:R-:W-:Y:S02]  /*a550*/  @P0 SHF.R.U64 R38, R30.reuse, 0x1, R31.reuse ;  /* 0x000000011e260819 */ /* 0x140fe4000000121f */
[----:B------:R-:W-:-:S02]  /*a560*/  @P0 SHF.L.U64.HI R36, R30, R51, R31 ;  /* 0x000000331e240219 */ /* 0x000fc4000001021f */
[----:B0-----:R-:W-:Y:S02]  /*a570*/  @P0 SHF.R.U32.HI R33, RZ, R13, R34 ;  /* 0x0000000dff210219 */ /* 0x001fe40000011622 */
[----:B------:R-:W-:Y:S02]  /*a580*/  @P0 LOP3.LUT R30, R35, R32, RZ, 0xfc, !PT ;  /* 0x00000020231e0212 */ /* 0x000fe400078efcff */
[----:B----4-:R-:W-:Y:S02]  /*a590*/  @P0 SHF.L.U32 R34, R28, R51, RZ ;  /* 0x000000331c220219 */ /* 0x010fe400000006ff */
[----:B------:R-:W-:Y:S02]  /*a5a0*/  @P0 SHF.R.U64 R39, R38, R13, R50 ;  /* 0x0000000d26270219 */ /* 0x000fe40000001232 */
[----:B------:R-:W-:Y:S01]  /*a5b0*/  @P0 LOP3.LUT R31, R36, R33, RZ, 0xfc, !PT ;  /* 0x00000021241f0212 */ /* 0x000fe200078efcff */
[----:B------:R-:W-:Y:S01]  /*a5c0*/  IMAD.SHL.U32 R36, R30, 0x4, RZ ;  /* 0x000000041e247824 */ /* 0x000fe200078e00ff */
[----:B------:R-:W-:-:S02]  /*a5d0*/  @P0 SHF.L.U64.HI R32, R28, R51, R29 ;  /* 0x000000331c200219 */ /* 0x000fc4000001021d */
[----:B------:R-:W-:Y:S02]  /*a5e0*/  @P0 SHF.R.U32.HI R13, RZ, R13, R50 ;  /* 0x0000000dff0d0219 */ /* 0x000fe40000011632 */
[----:B------:R-:W-:Y:S02]  /*a5f0*/  @P0 LOP3.LUT R28, R34, R39, RZ, 0xfc, !PT ;  /* 0x00000027221c0212 */ /* 0x000fe400078efcff */
[----:B------:R-:W-:Y:S02]  /*a600*/  SHF.L.U64.HI R38, R30, 0x2, R31 ;  /* 0x000000021e267819 */ /* 0x000fe4000001021f */
[----:B------:R-:W-:Y:S02]  /*a610*/  @P0 LOP3.LUT R29, R32, R13, RZ, 0xfc, !PT ;  /* 0x0000000d201d0212 */ /* 0x000fe400078efcff */
[----:B------:R-:W-:Y:S02]  /*a620*/  SHF.L.W.U32.HI R31, R31, 0x2, R28 ;  /* 0x000000021f1f7819 */ /* 0x000fe40000010e1c */
[----:B------:R-:W-:-:S02]  /*a630*/  IADD3 RZ, P0, PT, RZ, -R36, RZ ;  /* 0x80000024ffff7210 */ /* 0x000fc40007f1e0ff */
[----:B------:R-:W-:Y:S02]  /*a640*/  LOP3.LUT R13, RZ, R38, RZ, 0x33, !PT ;  /* 0x00000026ff0d7212 */ /* 0x000fe400078e33ff */
[----:B------:R-:W-:Y:S02]  /*a650*/  SHF.L.W.U32.HI R28, R28, 0x2, R29 ;  /* 0x000000021c1c7819 */ /* 0x000fe40000010e1d */
[----:B------:R-:W-:Y:S02]  /*a660*/  LOP3.LUT R30, RZ, R31, RZ, 0x33, !PT ;  /* 0x0000001fff1e7212 */ /* 0x000fe400078e33ff */
[----:B------:R-:W-:Y:S02]  /*a670*/  IADD3.X R13, P0, PT, RZ, R13, RZ, P0, !PT ;  /* 0x0000000dff0d7210 */ /* 0x000fe4000071e4ff */
[----:B------:R-:W-:Y:S02]  /*a680*/  LOP3.LUT R32, RZ, R28, RZ, 0x33, !PT ;  /* 0x0000001cff207212 */ /* 0x000fe400078e33ff */
[----:B------:R-:W-:-:S02]  /*a690*/  IADD3.X R30, P1, PT, RZ, R30, RZ, P0, !PT ;  /* 0x0000001eff1e7210 */ /* 0x000fc4000073e4ff */
[----:B------:R-:W-:-:S03]  /*a6a0*/  ISETP.GT.U32.AND P2, PT, R31, -0x1, PT ;  /* 0xffffffff1f00780c */ /* 0x000fc60003f44070 */
[----:B------:R-:W-:Y:S01]  /*a6b0*/  IMAD.X R33, RZ, RZ, R32, P1 ;  /* 0x000000ffff217224 */ /* 0x000fe200008e0620 */
[----:B------:R-:W-:-:S04]  /*a6c0*/  ISETP.GT.AND.EX P0, PT, R28, -0x1, PT, P2 ;  /* 0xffffffff1c00780c */ /* 0x000fc80003f04320 */
[----:B------:R-:W-:Y:S02]  /*a6d0*/  SEL R35, R28, R33, P0 ;  /* 0x000000211c237207 */ /* 0x000fe40000000000 */
[----:B------:R-:W-:Y:S02]  /*a6e0*/  SEL R34, R31, R30, P0 ;  /* 0x0000001e1f227207 */ /* 0x000fe40000000000 */
[----:B------:R-:W-:Y:S02]  /*a6f0*/  ISETP.NE.U32.AND P1, PT, R35, RZ, PT ;  /* 0x000000ff2300720c */ /* 0x000fe40003f25070 */
[----:B------:R-:W-:Y:S02]  /*a700*/  SEL R33, R38, R13, P0 ;  /* 0x0000000d26217207 */ /* 0x000fe40000000000 */
[----:B------:R-:W-:Y:S01]  /*a710*/  SEL R30, R34, R35, !P1 ;  /* 0x00000023221e7207 */ /* 0x000fe20004800000 */
[----:B------:R-:W-:-:S05]  /*a720*/  @!P0 IMAD.MOV R36, RZ, RZ, -R36 ;  /* 0x000000ffff248224 */ /* 0x000fca00078e0a24 */
[----:B------:R-:W0:Y:S02]  /*a730*/  FLO.U32 R30, R30 ;  /* 0x0000001e001e7300 */ /* 0x000e2400000e0000 */
[C---:B0-----:R-:W-:Y:S02]  /*a740*/  IADD3 R31, PT, PT, -R30.reuse, 0x1f, RZ ;  /* 0x0000001f1e1f7810 */ /* 0x041fe40007ffe1ff */
[----:B------:R-:W-:-:S03]  /*a750*/  IADD3 R32, PT, PT, -R30, 0x3f, RZ ;  /* 0x0000003f1e207810 */ /* 0x000fc60007ffe1ff */
[----:B------:R-:W-:-:S05]  /*a760*/  @P1 IMAD.MOV R32, RZ, RZ, R31 ;  /* 0x000000ffff201224 */ /* 0x000fca00078e021f */
[----:B------:R-:W-:-:S13]  /*a770*/  ISETP.NE.AND P1, PT, R32, RZ, PT ;  /* 0x000000ff2000720c */ /* 0x000fda0003f25270 */
[----:B------:R-:W-:Y:S05]  /*a780*/  @!P1 BRA `(.L_x_171) ;  /* 0x0000000000289947 */ /* 0x000fea0003800000 */
[----:B------:R-:W-:Y:S02]  /*a790*/  LOP3.LUT R13, R32, 0x3f, RZ, 0xc0, !PT ;  /* 0x0000003f200d7812 */ /* 0x000fe400078ec0ff */
[--C-:B------:R-:W-:Y:S02]  /*a7a0*/  SHF.R.U64 R31, R36, 0x1, R33.reuse ;  /* 0x00000001241f7819 */ /* 0x100fe40000001221 */
[----:B------:R-:W-:Y:S02]  /*a7b0*/  SHF.R.U32.HI R33, RZ, 0x1, R33 ;  /* 0x00000001ff217819 */ /* 0x000fe40000011621 */
[----:B------:R-:W-:Y:S02]  /*a7c0*/  LOP3.LUT R30, R32, 0x3f, RZ, 0xc, !PT ;  /* 0x0000003f201e7812 */ /* 0x000fe400078e0cff */
[CC--:B------:R-:W-:Y:S02]  /*a7d0*/  SHF.L.U64.HI R35, R34.reuse, R13.reuse, R35 ;  /* 0x0000000d22237219 */ /* 0x0c0fe40000010223 */
[----:B------:R-:W-:-:S02]  /*a7e0*/  SHF.L.U32 R34, R34, R13, RZ ;  /* 0x0000000d22227219 */ /* 0x000fc400000006ff */
[-CC-:B------:R-:W-:Y:S02]  /*a7f0*/  SHF.R.U64 R13, R31, R30.reuse, R33.reuse ;  /* 0x0000001e1f0d7219 */ /* 0x180fe40000001221 */
[----:B------:R-:W-:Y:S02]  /*a800*/  SHF.R.U32.HI R30, RZ, R30, R33 ;  /* 0x0000001eff1e7219 */ /* 0x000fe40000011621 */
[----:B------:R-:W-:Y:S02]  /*a810*/  LOP3.LUT R34, R34, R13, RZ, 0xfc, !PT ;  /* 0x0000000d22227212 */ /* 0x000fe400078efcff */
[----:B------:R-:W-:-:S07]  /*a820*/  LOP3.LUT R35, R35, R30, RZ, 0xfc, !PT ;  /* 0x0000001e23237212 */ /* 0x000fce00078efcff */
.L_x_171:
[----:B------:R-:W-:Y:S05]  /*a830*/  BSYNC.RECONVERGENT B3 ;  /* 0x0000000000037941 */ /* 0x000fea0003800200 */
.L_x_170:
[----:B------:R-:W-:-:S04]  /*a840*/  IMAD.WIDE.U32 R38, R34, 0x2168c235, RZ ;  /* 0x2168c23522267825 */ /* 0x000fc800078e00ff */
[----:B------:R-:W-:Y:S01]  /*a850*/  IMAD.MOV.U32 R30, RZ, RZ, R39 ;  /* 0x000000ffff1e7224 */ /* 0x000fe200078e0027 */
[----:B------:R-:W-:Y:S01]  /*a860*/  IADD3 RZ, P1, PT, R38, R38, RZ ;  /* 0x0000002626ff7210 */ /* 0x000fe20007f3e0ff */
[----:B------:R-:W-:Y:S02]  /*a870*/  IMAD.MOV.U32 R31, RZ, RZ, RZ ;  /* 0x000000ffff1f7224 */ /* 0x000fe400078e00ff */
[----:B------:R-:W-:-:S04]  /*a880*/  IMAD.HI.U32 R13, R35, -0x36f0255e, RZ ;  /* 0xc90fdaa2230d7827 */ /* 0x000fc800078e00ff */
[----:B------:R-:W-:-:S04]  /*a890*/  IMAD.WIDE.U32 R30, R34, -0x36f0255e, R30 ;  /* 0xc90fdaa2221e7825 */ /* 0x000fc800078e001e */
[----:B------:R-:W-:-:S04]  /*a8a0*/  IMAD.WIDE.U32 R30, P2, R35, 0x2168c235, R30 ;  /* 0x2168c235231e7825 */ /* 0x000fc8000784001e */
[----:B------:R-:W-:Y:S01]  /*a8b0*/  IMAD R35, R35, -0x36f0255e, RZ ;  /* 0xc90fdaa223237824 */ /* 0x000fe200078e02ff */
[----:B------:R-:W-:Y:S01]  /*a8c0*/  IADD3.X RZ, P1, PT, R30, R30, RZ, P1, !PT ;  /* 0x0000001e1eff7210 */ /* 0x000fe20000f3e4ff */
[----:B------:R-:W-:-:S03]  /*a8d0*/  IMAD.X R13, RZ, RZ, R13, P2 ;  /* 0x000000ffff0d7224 */ /* 0x000fc600010e060d */
[----:B------:R-:W-:-:S04]  /*a8e0*/  IADD3 R31, P2, PT, R35, R31, RZ ;  /* 0x0000001f231f7210 */ /* 0x000fc80007f5e0ff */
[C---:B------:R-:W-:Y:S01]  /*a8f0*/  ISETP.GT.U32.AND P3, PT, R31.reuse, RZ, PT ;  /* 0x000000ff1f00720c */ /* 0x040fe20003f64070 */
[----:B------:R-:W-:Y:S01]  /*a900*/  IMAD.X R13, RZ, RZ, R13, P2 ;  /* 0x000000ffff0d7224 */ /* 0x000fe200010e060d */
[----:B------:R-:W-:-:S04]  /*a910*/  IADD3.X R30, P2, PT, R31, R31, RZ, P1, !PT ;  /* 0x0000001f1f1e7210 */ /* 0x000fc80000f5e4ff */
[C---:B------:R-:W-:Y:S01]  /*a920*/  ISETP.GT.AND.EX P1, PT, R13.reuse, RZ, PT, P3 ;  /* 0x000000ff0d00720c */ /* 0x040fe20003f24330 */
[----:B------:R-:W-:-:S03]  /*a930*/  IMAD.X R34, R13, 0x1, R13, P2 ;  /* 0x000000010d227824 */ /* 0x000fc600010e060d */
[----:B------:R-:W-:Y:S02]  /*a940*/  SEL R30, R30, R31, P1 ;  /* 0x0000001f1e1e7207 */ /* 0x000fe40000800000 */
[----:B------:R-:W-:Y:S02]  /*a950*/  SEL R34, R34, R13, P1 ;  /* 0x0000000d22227207 */ /* 0x000fe40000800000 */
[----:B------:R-:W-:Y:S02]  /*a960*/  IADD3 R13, P2, PT, R30, 0x1, RZ ;  /* 0x000000011e0d7810 */ /* 0x000fe40007f5e0ff */
[----:B------:R-:W-:Y:S02]  /*a970*/  SEL R31, RZ, 0xffffffff, !P1 ;  /* 0xffffffffff1f7807 */ /* 0x000fe40004800000 */
[----:B------:R-:W-:Y:S01]  /*a980*/  LOP3.LUT P1, R37, R37, 0x80000000, RZ, 0xc0, !PT ;  /* 0x8000000025257812 */ /* 0x000fe2000782c0ff */
[----:B------:R-:W-:Y:S02]  /*a990*/  IMAD.X R34, RZ, RZ, R34, P2 ;  /* 0x000000ffff227224 */ /* 0x000fe400010e0622 */
[----:B------:R-:W-:Y:S01]  /*a9a0*/  IMAD.IADD R30, R31, 0x1, -R32 ;  /* 0x000000011f1e7824 */ /* 0x000fe200078e0a20 */
[----:B------:R-:W-:-:S02]  /*a9b0*/  SHF.R.U32.HI R31, RZ, 0x1e, R29 ;  /* 0x0000001eff1f7819 */ /* 0x000fc4000001161d */
[----:B------:R-:W-:Y:S01]  /*a9c0*/  SHF.R.U64 R13, R13, 0xa, R34 ;  /* 0x0000000a0d0d7819 */ /* 0x000fe20000001222 */
[----:B------:R-:W-:Y:S01]  /*a9d0*/  IMAD.SHL.U32 R30, R30, 0x100000, RZ ;  /* 0x001000001e1e7824 */ /* 0x000fe200078e00ff */
[----:B------:R-:W-:Y:S02]  /*a9e0*/  LEA.HI R28, R28, R31, RZ, 0x1 ;  /* 0x0000001f1c1c7211 */ /* 0x000fe400078f08ff */
[----:B------:R-:W-:Y:S02]  /*a9f0*/  IADD3 R13, P2, PT, R13, 0x1, RZ ;  /* 0x000000010d0d7810 */ /* 0x000fe40007f5e0ff */
[----:B------:R-:W-:Y:S01]  /*aa00*/  @!P0 LOP3.LUT R37, R37, 0x80000000, RZ, 0x3c, !PT ;  /* 0x8000000025258812 */ /* 0x000fe200078e3cff */
[----:B------:R-:W-:Y:S01]  /*aa10*/  @P1 IMAD.MOV R28, RZ, RZ, -R28 ;  /* 0x000000ffff1c1224 */ /* 0x000fe200078e0a1c */
[----:B------:R-:W-:-:S04]  /*aa20*/  LEA.HI.X R34, R34, RZ, RZ, 0x16, P2 ;  /* 0x000000ff22227211 */ /* 0x000fc800010fb4ff */
[--C-:B------:R-:W-:Y:S02]  /*aa30*/  SHF.R.U64 R13, R13, 0x1, R34.reuse ;  /* 0x000000010d0d7819 */ /* 0x100fe40000001222 */
[----:B------:R-:W-:Y:S02]  /*aa40*/  SHF.R.U32.HI R29, RZ, 0x1, R34 ;  /* 0x00000001ff1d7819 */ /* 0x000fe40000011622 */
[----:B------:R-:W-:-:S04]  /*aa50*/  IADD3 R36, P2, P3, RZ, RZ, R13 ;  /* 0x000000ffff247210 */ /* 0x000fc80007b5e00d */
[----:B------:R-:W-:-:S04]  /*aa60*/  IADD3.X R30, PT, PT, R30, 0x3fe00000, R29, P2, P3 ;  /* 0x3fe000001e1e7810 */ /* 0x000fc800017e641d */
[----:B------:R-:W-:-:S07]  /*aa70*/  LOP3.LUT R37, R30, R37, RZ, 0xfc, !PT ;  /* 0x000000251e257212 */ /* 0x000fce00078efcff */
.L_x_165:
[----:B------:R-:W-:Y:S02]  /*aa80*/  IMAD.MOV.U32 R57, RZ, RZ, 0x0 ;  /* 0x00000000ff397424 */ /* 0x000fe400078e00ff */
[----:B------:R-:W-:Y:S02]  /*aa90*/  IMAD.MOV.U32 R13, RZ, RZ, R28 ;  /* 0x000000ffff0d7224 */ /* 0x000fe400078e001c */
[----:B------:R-:W-:Y:S02]  /*aaa0*/  IMAD.MOV.U32 R50, RZ, RZ, R36 ;  /* 0x000000ffff327224 */ /* 0x000fe400078e0024 */
[----:B------:R-:W-:Y:S01]  /*aab0*/  IMAD.MOV.U32 R51, RZ, RZ, R37 ;  /* 0x000000ffff337224 */ /* 0x000fe200078e0025 */
[----:B------:R-:W-:Y:S06]  /*aac0*/  RET.REL.NODEC R56 `(_Z10bruteForcef) ;  /* 0xffffff54384c7950 */ /* 0x000fec0003c3ffff */
.L_x_172:
[----:B------:R-:W-:-:S00]  /*aad0*/  BRA `(.L_x_172) ;  /* 0xfffffffc00fc7947 */ /* 0x000fc0000383ffff */
[----:B------:R-:W-:-:S00]  /*aae0*/  NOP ;  /* 0x0000000000007918 */ /* 0x000fc00000000000 */
        /* <DEDUP_REMOVED lines=9> */
.L_x_178:


//--------------------- .nv.global.init           --------------------------
	.section	.nv.global.init,"aw",@progbits
	.align	16
.nv.global.init:
	.type		__cudart_sin_cos_coeffs,@object
	.size		__cudart_sin_cos_coeffs,(__cudart_i2opi_d - __cudart_sin_cos_coeffs)
__cudart_sin_cos_coeffs:
        /*0000*/ 	.byte	0x46, 0xd2, 0xb0, 0x2c, 0xf1, 0xe5, 0x5a, 0xbe, 0x92, 0xe3, 0xac, 0x69, 0xe3, 0x1d, 0xc7, 0x3e
        /*0010*/ 	.byte	0xa1, 0x62, 0xdb, 0x19, 0xa0, 0x01, 0x2a, 0xbf, 0x18, 0x08, 0x11, 0x11, 0x11, 0x11, 0x81, 0x3f
        /*0020*/ 	.byte	0x54, 0x55, 0x55, 0x55, 0x55, 0x55, 0xc5, 0xbf, 0x00, 0x00, 0x00, 0x00, 0x00, 0x00, 0x00, 0x00
        /*0030*/ 	.byte	0x00, 0x00, 0x00, 0x00, 0x00, 0x00, 0x00, 0x00, 0x64, 0x81, 0xfd, 0x20, 0x83, 0xff, 0xa8, 0xbd
        /*0040*/ 	.byte	0x28, 0x85, 0xef, 0xc1, 0xa7, 0xee, 0x21, 0x3e, 0xd9, 0xe6, 0x06, 0x8e, 0x4f, 0x7e, 0x92, 0xbe
        /*0050*/ 	.byte	0xe9, 0xbc, 0xdd, 0x19, 0xa0, 0x01, 0xfa, 0x3e, 0x47, 0x5d, 0xc1, 0x16, 0x6c, 0xc1, 0x56, 0xbf
        /*0060*/ 	.byte	0x51, 0x55, 0x55, 0x55, 0x55, 0x55, 0xa5, 0x3f, 0x00, 0x00, 0x00, 0x00, 0x00, 0x00, 0xe0, 0xbf
        /*0070*/ 	.byte	0x00, 0x00, 0x00, 0x00, 0x00, 0x00, 0xf0, 0x3f, 0x00, 0x00, 0x00, 0x00, 0x00, 0x00, 0x00, 0x00
	.type		__cudart_i2opi_d,@object
	.size		__cudart_i2opi_d,($str$5 - __cudart_i2opi_d)
__cudart_i2opi_d:
        /* <DEDUP_REMOVED lines=9> */
	.type		$str$5,@object
	.size		$str$5,(characterSet - $str$5)
$str$5:
        /*0110*/ 	.byte	0x0a, 0x00
	.type		characterSet,@object
	.size		characterSet,($str$3 - characterSet)
characterSet:
        /*0112*/ 	.byte	0x30, 0x31, 0x32, 0x33, 0x34, 0x35, 0x36, 0x37, 0x38, 0x39, 0x61, 0x62, 0x63, 0x64, 0x65, 0x66
        /*0122*/ 	.byte	0x67, 0x68, 0x69, 0x6a, 0x6b, 0x6c, 0x6d, 0x6e, 0x6f, 0x70, 0x71, 0x72, 0x73, 0x74, 0x75, 0x76
        /*0132*/ 	.byte	0x77, 0x78, 0x79, 0x7a
	.type		$str$3,@object
	.size		$str$3,($str$1 - $str$3)
$str$3:
        /*0136*/ 	.byte	0x53, 0x65, 0x65, 0x64, 0x3a, 0x20, 0x20, 0x20, 0x20, 0x20, 0x20, 0x20, 0x20, 0x20, 0x20, 0x20
        /*0146*/ 	.byte	0x20, 0x20, 0x20, 0x20, 0x20, 0x20, 0x20, 0x20, 0x20, 0x20, 0x20, 0x20, 0x20, 0x20, 0x20, 0x20
        /*0156*/ 	.byte	0x20, 0x20, 0x20, 0x20, 0x20, 0x20, 0x20, 0x20, 0x20, 0x20, 0x20, 0x20, 0x20, 0x25, 0x73, 0x0a
        /*0166*/ 	.byte	0x00
	.type		$str$1,@object
	.size		$str$1,($str$4 - $str$1)
$str$1:
        /*0167*/ 	.byte	0x52, 0x6f, 0x75, 0x67, 0x68, 0x20, 0x65, 0x73, 0x74, 0x69, 0x6d, 0x61, 0x74, 0x65, 0x20, 0x66
        /*0177*/ 	.byte	0x6f, 0x72, 0x20, 0x73, 0x65, 0x65, 0x64, 0x73, 0x20, 0x63, 0x68, 0x65, 0x63, 0x6b, 0x65, 0x64
        /*0187*/ 	.byte	0x3a, 0x20, 0x20, 0x20, 0x20, 0x20, 0x20, 0x20, 0x20, 0x20, 0x20, 0x20, 0x20, 0x25, 0x64, 0x0a
        /*0197*/ 	.byte	0x00
	.type		$str$4,@object
	.size		$str$4,($str$2 - $str$4)
$str$4:
        /*0198*/ 	.byte	0x48, 0x61, 0x73, 0x68, 0x3a, 0x20, 0x20, 0x20, 0x20, 0x20, 0x20, 0x20, 0x20, 0x20, 0x20, 0x20
        /*01a8*/ 	.byte	0x20, 0x20, 0x20, 0x20, 0x20, 0x20, 0x20, 0x20, 0x20, 0x20, 0x20, 0x20, 0x20, 0x20, 0x20, 0x20
        /*01b8*/ 	.byte	0x20, 0x20, 0x20, 0x20, 0x20, 0x20, 0x20, 0x20, 0x20, 0x20, 0x20, 0x20, 0x20, 0x25, 0x6c, 0x64
        /*01c8*/ 	.byte	0x0a, 0x00
	.type		$str$2,@object
	.size		$str$2,($str - $str$2)
$str$2:
        /*01ca*/ 	.byte	0x52, 0x6f, 0x75, 0x67, 0x68, 0x20, 0x65, 0x73, 0x74, 0x69, 0x6d, 0x61, 0x74, 0x65, 0x20, 0x66
        /*01da*/ 	.byte	0x6f, 0x72, 0x20, 0x74, 0x69, 0x6d, 0x65, 0x20, 0x70, 0x65, 0x72, 0x20, 0x73, 0x65, 0x65, 0x64
        /*01ea*/ 	.byte	0x20, 0x69, 0x6e, 0x20, 0x73, 0x65, 0x63, 0x6f, 0x6e, 0x64, 0x73, 0x3a, 0x20, 0x25, 0x2e, 0x31
        /*01fa*/ 	.byte	0x35, 0x66, 0x0a, 0x00
	.type		$str,@object
	.size		$str,(.L_2 - $str)
$str:
        /*01fe*/ 	.byte	0x53, 0x65, 0x63, 0x6f, 0x6e, 0x64, 0x73, 0x20, 0x70, 0x61, 0x73, 0x73, 0x65, 0x64, 0x3a, 0x20
        /*020e*/ 	.byte	0x20, 0x20, 0x20, 0x20, 0x20, 0x20, 0x20, 0x20, 0x20, 0x20, 0x20, 0x20, 0x20, 0x20, 0x20, 0x20
        /*021e*/ 	.byte	0x20, 0x20, 0x20, 0x20, 0x20, 0x20, 0x20, 0x20, 0x20, 0x20, 0x20, 0x20, 0x20, 0x25, 0x2e, 0x31
        /*022e*/ 	.byte	0x35, 0x66, 0x0a, 0x00
.L_2:


//--------------------- .nv.shared.reserved.0     --------------------------
	.section	.nv.shared.reserved.0,"aw",@nobits
	.weak		__nv_reservedSMEM_offset_0_alias
	.size		__nv_reservedSMEM_offset_0_alias, 0, 64
	.other		__nv_reservedSMEM_offset_0_alias,@"STO_CUDA_RESERVED_SHARED STV_DEFAULT"
__nv_reservedSMEM_offset_0_alias:
	.zero		0
	.zero		64


//--------------------- .nv.global                --------------------------
	.section	.nv.global,"aw",@nobits
.nv.global:
	.type		shouldStop,@object
	.size		shouldStop,(.L_1 - shouldStop)
shouldStop:
	.zero		1
.L_1:


//--------------------- .nv.constant0._Z10bruteForcef --------------------------
	.section	.nv.constant0._Z10bruteForcef,"a",@progbits
	.sectionflags	@""
	.align	4
.nv.constant0._Z10bruteForcef:
	.zero		900


//--------------------- SYMBOLS --------------------------

	.type		.nv.reservedSmem.offset0,@object
	.size		.nv.reservedSmem.offset0,0x4
	.type		vprintf,@function
